	.target	sm_100a

	.elftype	@"ET_EXEC"


//--------------------- .note.nv.tkinfo           --------------------------
	.section	.note.nv.tkinfo,"",@"SHT_NOTE"
	.sectionflags	@"SHF_NOTE_NV_TKINFO"
	.tkinfo
        /*0018*/ 	.word	0x00000002
        /*0030*/ 	.string	""
        /*0030*/ 	.string	"ptxas"
        /*0030*/ 	.string	"Cuda compilation tools, release 13.0, V13.0.88"
        /*0030*/ 	.string	"Build cuda_13.0.r13.0/compiler.36424714_0"
        /*0030*/ 	.string	"-arch sm_100a -m 64 "



//--------------------- .note.nv.cuinfo           --------------------------
	.section	.note.nv.cuinfo,"",@"SHT_NOTE"
	.sectionflags	@"SHF_NOTE_NV_CUINFO"
        /*0018*/ 	.short	0x0002
        /*001a*/ 	.short	0x0064
        /*001c*/ 	.short	0x0082
	.zero		2


//--------------------- .nv.info                  --------------------------
	.section	.nv.info,"",@"SHT_CUDA_INFO"
	.align	4


	//----- nvinfo : EIATTR_REGCOUNT
	.align		4
        /*0000*/ 	.byte	0x04, 0x2f
        /*0002*/ 	.short	(.L_19 - .L_18)
	.align		4
.L_18:
        /*0004*/ 	.word	index@(_ZN7cutlass13device_kernelINS_4conv6kernel13ConvUniversalINS1_16ConvProblemShapeILNS1_8OperatorE2ELi2EEENS1_10collective14CollectiveConvINS1_47MainloopSm100TmaUmmaWarpSpecializedImplicitGemmILS5_2ELi13ELi2ELi1ELi2EN4cute5tupleIJNSA_1CILi1EEESD_SD_EEEEENSB_IJNSC_ILi64EEENSB_IJSG_EEESH_EEENS_6half_tESJ_NSA_8TiledMMAINSA_8MMA_AtomIJNSA_20SM100_MMA_F16BF16_SSISJ_SJ_fLi64ELi64ELNSA_4UMMA5MajorE1ELSO_1ELNSN_7ScaleInE0ELSP_0EEEEEENSA_6LayoutISE_NSB_IJNSC_ILi0EEEST_ST_EEEEENSB_IJNSA_10UnderscoreESW_SW_EEEEENS7_6detail27Sm100ImplicitGemmTileTraitsINSA_13SM90_TMA_LOADENSA_14ComposedLayoutINSA_7SwizzleILi3ELi4ELi3EEENSA_18smem_ptr_flag_bitsILi16EEENSS_INSB_IJSG_NSC_ILi8EEEEEENSB_IJSD_SG_EEEEEEEvEENS10_INSA_20SM90_TMA_LOAD_IM2COLES1B_vEEEENS_8epilogue10collective18CollectiveEpilogueINS1G_23Sm100TmaWarpSpecializedILi3ELi2ELi16ELb1ELb0EEEJSI_NSB_IJNSS_ISG_SD_EENSS_INSC_ILi32EEESD_EEEEESJ_NSB_IJlNSB_IJSD_llEEEST_EEESJ_S1Q_NS1G_6fusion15FusionCallbacksIS1K_NS1R_17LinearCombinationISJ_fSJ_fLNS_15FloatRoundStyleE2EEESI_S1O_JEEENSA_5SM1004TMEM4LOAD26SM100_TMEM_LOAD_16dp256b4xES11_NS12_INS13_ILi2ELi4ELi3EEES16_NSS_INSB_IJS17_S1M_EEENSB_IJS1M_SD_EEEEEEENSA_17SM75_U32x4_LDSM_NENSA_14SM90_TMA_STOREES25_NSA_17SM90_U32x4_STSM_NENSA_39AutoVectorizingCopyWithAssumedAlignmentILi128EEEEEEvvEEEEvNT_6ParamsE)
        /*0008*/ 	.word	0x00000049


	//----- nvinfo : EIATTR_FRAME_SIZE
	.align		4
.L_19:
        /*000c*/ 	.byte	0x04, 0x11
        /*000e*/ 	.short	(.L_21 - .L_20)
	.align		4
.L_20:
        /*0010*/ 	.word	index@($__internal_2_$__cuda_sm10x_tcgen05_guardrail_trap_unallocated_columns_being_dealloced)
        /*0014*/ 	.word	0x00000008


	//----- nvinfo : EIATTR_FRAME_SIZE
	.align		4
.L_21:
        /*0018*/ 	.byte	0x04, 0x11
        /*001a*/ 	.short	(.L_23 - .L_22)
	.align		4
.L_22:
        /*001c*/ 	.word	index@($__internal_1_$__cuda_sm10x_tcgen05_guardrail_trap_phase_invalid_during_alloc)
        /*0020*/ 	.word	0x00000008


	//----- nvinfo : EIATTR_FRAME_SIZE
	.align		4
.L_23:
        /*0024*/ 	.byte	0x04, 0x11
        /*0026*/ 	.short	(.L_25 - .L_24)
	.align		4
.L_24:
        /*0028*/ 	.word	index@($__internal_0_$__cuda_sm10x_tcgen05_guardrail_trap_col_being_dealloced_not_returned_by_alloc)
        /*002c*/ 	.word	0x00000008


	//----- nvinfo : EIATTR_FRAME_SIZE
	.align		4
.L_25:
        /*0030*/ 	.byte	0x04, 0x11
        /*0032*/ 	.short	(.L_27 - .L_26)
	.align		4
.L_26:
        /*0034*/ 	.word	index@(_ZN7cutlass13device_kernelINS_4conv6kernel13ConvUniversalINS1_16ConvProblemShapeILNS1_8OperatorE2ELi2EEENS1_10collective14CollectiveConvINS1_47MainloopSm100TmaUmmaWarpSpecializedImplicitGemmILS5_2ELi13ELi2ELi1ELi2EN4cute5tupleIJNSA_1CILi1EEESD_SD_EEEEENSB_IJNSC_ILi64EEENSB_IJSG_EEESH_EEENS_6half_tESJ_NSA_8TiledMMAINSA_8MMA_AtomIJNSA_20SM100_MMA_F16BF16_SSISJ_SJ_fLi64ELi64ELNSA_4UMMA5MajorE1ELSO_1ELNSN_7ScaleInE0ELSP_0EEEEEENSA_6LayoutISE_NSB_IJNSC_ILi0EEEST_ST_EEEEENSB_IJNSA_10UnderscoreESW_SW_EEEEENS7_6detail27Sm100ImplicitGemmTileTraitsINSA_13SM90_TMA_LOADENSA_14ComposedLayoutINSA_7SwizzleILi3ELi4ELi3EEENSA_18smem_ptr_flag_bitsILi16EEENSS_INSB_IJSG_NSC_ILi8EEEEEENSB_IJSD_SG_EEEEEEEvEENS10_INSA_20SM90_TMA_LOAD_IM2COLES1B_vEEEENS_8epilogue10collective18CollectiveEpilogueINS1G_23Sm100TmaWarpSpecializedILi3ELi2ELi16ELb1ELb0EEEJSI_NSB_IJNSS_ISG_SD_EENSS_INSC_ILi32EEESD_EEEEESJ_NSB_IJlNSB_IJSD_llEEEST_EEESJ_S1Q_NS1G_6fusion15FusionCallbacksIS1K_NS1R_17LinearCombinationISJ_fSJ_fLNS_15FloatRoundStyleE2EEESI_S1O_JEEENSA_5SM1004TMEM4LOAD26SM100_TMEM_LOAD_16dp256b4xES11_NS12_INS13_ILi2ELi4ELi3EEES16_NSS_INSB_IJS17_S1M_EEENSB_IJS1M_SD_EEEEEEENSA_17SM75_U32x4_LDSM_NENSA_14SM90_TMA_STOREES25_NSA_17SM90_U32x4_STSM_NENSA_39AutoVectorizingCopyWithAssumedAlignmentILi128EEEEEEvvEEEEvNT_6ParamsE)
        /*0038*/ 	.word	0x00000008


	//----- nvinfo : EIATTR_MIN_STACK_SIZE
	.align		4
.L_27:
        /*003c*/ 	.byte	0x04, 0x12
        /*003e*/ 	.short	(.L_29 - .L_28)
	.align		4
.L_28:
        /*0040*/ 	.word	index@(_ZN7cutlass13device_kernelINS_4conv6kernel13ConvUniversalINS1_16ConvProblemShapeILNS1_8OperatorE2ELi2EEENS1_10collective14CollectiveConvINS1_47MainloopSm100TmaUmmaWarpSpecializedImplicitGemmILS5_2ELi13ELi2ELi1ELi2EN4cute5tupleIJNSA_1CILi1EEESD_SD_EEEEENSB_IJNSC_ILi64EEENSB_IJSG_EEESH_EEENS_6half_tESJ_NSA_8TiledMMAINSA_8MMA_AtomIJNSA_20SM100_MMA_F16BF16_SSISJ_SJ_fLi64ELi64ELNSA_4UMMA5MajorE1ELSO_1ELNSN_7ScaleInE0ELSP_0EEEEEENSA_6LayoutISE_NSB_IJNSC_ILi0EEEST_ST_EEEEENSB_IJNSA_10UnderscoreESW_SW_EEEEENS7_6detail27Sm100ImplicitGemmTileTraitsINSA_13SM90_TMA_LOADENSA_14ComposedLayoutINSA_7SwizzleILi3ELi4ELi3EEENSA_18smem_ptr_flag_bitsILi16EEENSS_INSB_IJSG_NSC_ILi8EEEEEENSB_IJSD_SG_EEEEEEEvEENS10_INSA_20SM90_TMA_LOAD_IM2COLES1B_vEEEENS_8epilogue10collective18CollectiveEpilogueINS1G_23Sm100TmaWarpSpecializedILi3ELi2ELi16ELb1ELb0EEEJSI_NSB_IJNSS_ISG_SD_EENSS_INSC_ILi32EEESD_EEEEESJ_NSB_IJlNSB_IJSD_llEEEST_EEESJ_S1Q_NS1G_6fusion15FusionCallbacksIS1K_NS1R_17LinearCombinationISJ_fSJ_fLNS_15FloatRoundStyleE2EEESI_S1O_JEEENSA_5SM1004TMEM4LOAD26SM100_TMEM_LOAD_16dp256b4xES11_NS12_INS13_ILi2ELi4ELi3EEES16_NSS_INSB_IJS17_S1M_EEENSB_IJS1M_SD_EEEEEEENSA_17SM75_U32x4_LDSM_NENSA_14SM90_TMA_STOREES25_NSA_17SM90_U32x4_STSM_NENSA_39AutoVectorizingCopyWithAssumedAlignmentILi128EEEEEEvvEEEEvNT_6ParamsE)
        /*0044*/ 	.word	0x00000008
.L_29:


//--------------------- .nv.compat                --------------------------
	.section	.nv.compat,"",@"SHT_CUDA_COMPAT_INFO"
	.align	4
        /*0000*/ 	.byte	0x02, 0x09, 0x01, 0x00, 0x02, 0x02, 0x02, 0x00, 0x02, 0x05, 0x05, 0x00, 0x03, 0x07, 0x01, 0x01
        /*0010*/ 	.byte	0x02, 0x03, 0x01, 0x00, 0x02, 0x06, 0x01, 0x00, 0x04, 0x0b, 0x08, 0x00, 0x09, 0x00, 0x00, 0x00
        /*0020*/ 	.byte	0x00, 0x00, 0x00, 0x00


//--------------------- .nv.info._ZN7cutlass13device_kernelINS_4conv6kernel13ConvUniversalINS1_16ConvProblemShapeILNS1_8OperatorE2ELi2EEENS1_10collective14CollectiveConvINS1_47MainloopSm100TmaUmmaWarpSpecializedImplicitGemmILS5_2ELi13ELi2ELi1ELi2EN4cute5tupleIJNSA_1CILi1EEESD_SD_EEEEENSB_IJNSC_ILi64EEENSB_IJSG_EEESH_EEENS_6half_tESJ_NSA_8TiledMMAINSA_8MMA_AtomIJNSA_20SM100_MMA_F16BF16_SSISJ_SJ_fLi64ELi64ELNSA_4UMMA5MajorE1ELSO_1ELNSN_7ScaleInE0ELSP_0EEEEEENSA_6LayoutISE_NSB_IJNSC_ILi0EEEST_ST_EEEEENSB_IJNSA_10UnderscoreESW_SW_EEEEENS7_6detail27Sm100ImplicitGemmTileTraitsINSA_13SM90_TMA_LOADENSA_14ComposedLayoutINSA_7SwizzleILi3ELi4ELi3EEENSA_18smem_ptr_flag_bitsILi16EEENSS_INSB_IJSG_NSC_ILi8EEEEEENSB_IJSD_SG_EEEEEEEvEENS10_INSA_20SM90_TMA_LOAD_IM2COLES1B_vEEEENS_8epilogue10collective18CollectiveEpilogueINS1G_23Sm100TmaWarpSpecializedILi3ELi2ELi16ELb1ELb0EEEJSI_NSB_IJNSS_ISG_SD_EENSS_INSC_ILi32EEESD_EEEEESJ_NSB_IJlNSB_IJSD_llEEEST_EEESJ_S1Q_NS1G_6fusion15FusionCallbacksIS1K_NS1R_17LinearCombinationISJ_fSJ_fLNS_15FloatRoundStyleE2EEESI_S1O_JEEENSA_5SM1004TMEM4LOAD26SM100_TMEM_LOAD_16dp256b4xES11_NS12_INS13_ILi2ELi4ELi3EEES16_NSS_INSB_IJS17_S1M_EEENSB_IJS1M_SD_EEEEEEENSA_17SM75_U32x4_LDSM_NENSA_14SM90_TMA_STOREES25_NSA_17SM90_U32x4_STSM_NENSA_39AutoVectorizingCopyWithAssumedAlignmentILi128EEEEEEvvEEEEvNT_6ParamsE --------------------------
	.section	.nv.info._ZN7cutlass13device_kernelINS_4conv6kernel13ConvUniversalINS1_16ConvProblemShapeILNS1_8OperatorE2ELi2EEENS1_10collective14CollectiveConvINS1_47MainloopSm100TmaUmmaWarpSpecializedImplicitGemmILS5_2ELi13ELi2ELi1ELi2EN4cute5tupleIJNSA_1CILi1EEESD_SD_EEEEENSB_IJNSC_ILi64EEENSB_IJSG_EEESH_EEENS_6half_tESJ_NSA_8TiledMMAINSA_8MMA_AtomIJNSA_20SM100_MMA_F16BF16_SSISJ_SJ_fLi64ELi64ELNSA_4UMMA5MajorE1ELSO_1ELNSN_7ScaleInE0ELSP_0EEEEEENSA_6LayoutISE_NSB_IJNSC_ILi0EEEST_ST_EEEEENSB_IJNSA_10UnderscoreESW_SW_EEEEENS7_6detail27Sm100ImplicitGemmTileTraitsINSA_13SM90_TMA_LOADENSA_14ComposedLayoutINSA_7SwizzleILi3ELi4ELi3EEENSA_18smem_ptr_flag_bitsILi16EEENSS_INSB_IJSG_NSC_ILi8EEEEEENSB_IJSD_SG_EEEEEEEvEENS10_INSA_20SM90_TMA_LOAD_IM2COLES1B_vEEEENS_8epilogue10collective18CollectiveEpilogueINS1G_23Sm100TmaWarpSpecializedILi3ELi2ELi16ELb1ELb0EEEJSI_NSB_IJNSS_ISG_SD_EENSS_INSC_ILi32EEESD_EEEEESJ_NSB_IJlNSB_IJSD_llEEEST_EEESJ_S1Q_NS1G_6fusion15FusionCallbacksIS1K_NS1R_17LinearCombinationISJ_fSJ_fLNS_15FloatRoundStyleE2EEESI_S1O_JEEENSA_5SM1004TMEM4LOAD26SM100_TMEM_LOAD_16dp256b4xES11_NS12_INS13_ILi2ELi4ELi3EEES16_NSS_INSB_IJS17_S1M_EEENSB_IJS1M_SD_EEEEEEENSA_17SM75_U32x4_LDSM_NENSA_14SM90_TMA_STOREES25_NSA_17SM90_U32x4_STSM_NENSA_39AutoVectorizingCopyWithAssumedAlignmentILi128EEEEEEvvEEEEvNT_6ParamsE,"",@"SHT_CUDA_INFO"
	.sectionflags	@""
	.align	4


	//----- nvinfo : EIATTR_CUDA_API_VERSION
	.align		4
        /*0000*/ 	.byte	0x04, 0x37
        /*0002*/ 	.short	(.L_31 - .L_30)
.L_30:
        /*0004*/ 	.word	0x00000082


	//----- nvinfo : EIATTR_KPARAM_INFO
	.align		4
.L_31:
        /*0008*/ 	.byte	0x04, 0x17
        /*000a*/ 	.short	(.L_33 - .L_32)
.L_32:
        /*000c*/ 	.word	0x00000000
        /*0010*/ 	.short	0x0000
        /*0012*/ 	.short	0x0000
        /*0014*/ 	.byte	0x00, 0xf0, 0x01, 0x20


	//----- nvinfo : EIATTR_AT_ENTRY_FRAGMENTS
	.align		4
.L_33:
        /*0018*/ 	.byte	0x04, 0x4f
        /*001a*/ 	.short	(.L_35 - .L_34)


	//   ....[0]....
.L_34:
        /*001c*/ 	.word	0x00000006


	//----- nvinfo : EIATTR_RESERVED_SMEM_USED
	.align		4
.L_35:
        /*0020*/ 	.byte	0x01, 0x41
	.zero		2


	//----- nvinfo : EIATTR_SPARSE_MMA_MASK
	.align		4
        /*0024*/ 	.byte	0x03, 0x50
        /*0026*/ 	.short	0x0000


	//----- nvinfo : EIATTR_TCGEN05_1CTA_USED
	.align		4
        /*0028*/ 	.byte	0x01, 0x51
	.zero		2


	//----- nvinfo : EIATTR_MAXREG_COUNT
	.align		4
        /*002c*/ 	.byte	0x03, 0x1b
        /*002e*/ 	.short	0x00ff


	//----- nvinfo : EIATTR_NUM_BARRIERS
	.align		4
        /*0030*/ 	.byte	0x02, 0x4c
        /*0032*/ 	.byte	0x07
	.zero		1


	//----- nvinfo : EIATTR_EXTERNS
	.align		4
        /*0034*/ 	.byte	0x04, 0x0f
        /*0036*/ 	.short	(.L_37 - .L_36)


	//   ....[0]....
	.align		4
.L_36:
        /*0038*/ 	.word	index@(__assertfail)


	//----- nvinfo : EIATTR_MERCURY_ISA_VERSION
	.align		4
.L_37:
        /*003c*/ 	.byte	0x03, 0x5f
        /*003e*/ 	.short	0x0101


	//----- nvinfo : EIATTR_INT_WARP_WIDE_INSTR_OFFSETS
	.align		4
        /*0040*/ 	.byte	0x04, 0x31
        /*0042*/ 	.short	(.L_39 - .L_38)


	//   ....[0]....
.L_38:
        /*0044*/ 	.word	0x00004250


	//   ....[1]....
        /*0048*/ 	.word	0x00004270


	//   ....[2]....
        /*004c*/ 	.word	0x000042a0


	//   ....[3]....
        /*0050*/ 	.word	0x00005220


	//   ....[4]....
        /*0054*/ 	.word	0x00005330


	//   ....[5]....
        /*0058*/ 	.word	0x00005460


	//   ....[6]....
        /*005c*/ 	.word	0x00005550


	//----- nvinfo : EIATTR_COOP_GROUP_MASK_REGIDS
	.align		4
.L_39:
        /*0060*/ 	.byte	0x04, 0x29
        /*0062*/ 	.short	(.L_41 - .L_40)


	//   ....[0]....
.L_40:
        /*0064*/ 	.word	0xffffffff


	//   ....[1]....
        /*0068*/ 	.word	0xffffffff


	//   ....[2]....
        /*006c*/ 	.word	0xffffffff


	//   ....[3]....
        /*0070*/ 	.word	0xffffffff


	//   ....[4]....
        /*0074*/ 	.word	0xffffffff


	//   ....[5]....
        /*0078*/ 	.word	0xffffffff


	//   ....[6]....
        /*007c*/ 	.word	0xffffffff


	//   ....[7]....
        /*0080*/ 	.word	0xffffffff


	//   ....[8]....
        /*0084*/ 	.word	0xffffffff


	//   ....[9]....
        /*0088*/ 	.word	0xffffffff


	//   ....[10]....
        /*008c*/ 	.word	0xffffffff


	//   ....[11]....
        /*0090*/ 	.word	0xffffffff


	//----- nvinfo : EIATTR_COOP_GROUP_INSTR_OFFSETS
	.align		4
.L_41:
        /*0094*/ 	.byte	0x04, 0x28
        /*0096*/ 	.short	(.L_43 - .L_42)


	//   ....[0]....
.L_42:
        /*0098*/ 	.word	0x00000090


	//   ....[1]....
        /*009c*/ 	.word	0x00000520


	//   ....[2]....
        /*00a0*/ 	.word	0x000007e0


	//   ....[3]....
        /*00a4*/ 	.word	0x00000960


	//   ....[4]....
        /*00a8*/ 	.word	0x00000a60


	//   ....[5]....
        /*00ac*/ 	.word	0x00000bb0


	//   ....[6]....
        /*00b0*/ 	.word	0x000023d0


	//   ....[7]....
        /*00b4*/ 	.word	0x000035c0


	//   ....[8]....
        /*00b8*/ 	.word	0x000037d0


	//   ....[9]....
        /*00bc*/ 	.word	0x00003800


	//   ....[10]....
        /*00c0*/ 	.word	0x00004130


	//   ....[11]....
        /*00c4*/ 	.word	0x00004370


	//----- nvinfo : EIATTR_VRC_CTA_INIT_COUNT
	.align		4
.L_43:
        /*00c8*/ 	.byte	0x02, 0x4a
        /*00ca*/ 	.byte	0x80
	.zero		1


	//----- nvinfo : EIATTR_SYSCALL_OFFSETS
	.align		4
        /*00cc*/ 	.byte	0x04, 0x46
        /*00ce*/ 	.short	(.L_45 - .L_44)


	//   ....[0]....
.L_44:
        /*00d0*/ 	.word	0x000066b0


	//   ....[1]....
        /*00d4*/ 	.word	0x000067a0


	//   ....[2]....
        /*00d8*/ 	.word	0x00006ee0


	//   ....[3]....
        /*00dc*/ 	.word	0x00007850


	//----- nvinfo : EIATTR_MBARRIER_INSTR_OFFSETS
	.align		4
.L_45:
        /*00e0*/ 	.byte	0x04, 0x39
        /*00e2*/ 	.short	(.L_47 - .L_46)


	//   ....[0]....
.L_46:
        /*00e4*/ 	.word	0x00000620
        /*00e8*/ 	.word	0x000000ff
        /*00ec*/ 	.word	0x00000000
        /*00f0*/ 	.short	0x0100
        /*00f2*/ 	.byte	0x04
	.zero		1


	//   ....[1]....
        /*00f4*/ 	.word	0x00000630
        /*00f8*/ 	.word	0x000000ff
        /*00fc*/ 	.word	0x00000068
        /*0100*/ 	.short	0x0100
        /*0102*/ 	.byte	0x04
	.zero		1


	//   ....[2]....
        /*0104*/ 	.word	0x00000640
        /*0108*/ 	.word	0x000000ff
        /*010c*/ 	.word	0x00000008
        /*0110*/ 	.short	0x0100
        /*0112*/ 	.byte	0x04
	.zero		1


	//   ....[3]....
        /*0114*/ 	.word	0x00000650
        /*0118*/ 	.word	0x000000ff
        /*011c*/ 	.word	0x00000070
        /*0120*/ 	.short	0x0100
        /*0122*/ 	.byte	0x04
	.zero		1


	//   ....[4]....
        /*0124*/ 	.word	0x00000660
        /*0128*/ 	.word	0x000000ff
        /*012c*/ 	.word	0x00000010
        /*0130*/ 	.short	0x0100
        /*0132*/ 	.byte	0x04
	.zero		1


	//   ....[5]....
        /*0134*/ 	.word	0x00000670
        /*0138*/ 	.word	0x000000ff
        /*013c*/ 	.word	0x00000078
        /*0140*/ 	.short	0x0100
        /*0142*/ 	.byte	0x04
	.zero		1


	//   ....[6]....
        /*0144*/ 	.word	0x00000680
        /*0148*/ 	.word	0x000000ff
        /*014c*/ 	.word	0x00000018
        /*0150*/ 	.short	0x0100
        /*0152*/ 	.byte	0x04
	.zero		1


	//   ....[7]....
        /*0154*/ 	.word	0x00000690
        /*0158*/ 	.word	0x000000ff
        /*015c*/ 	.word	0x00000080
        /*0160*/ 	.short	0x0100
        /*0162*/ 	.byte	0x04
	.zero		1


	//   ....[8]....
        /*0164*/ 	.word	0x000006a0
        /*0168*/ 	.word	0x000000ff
        /*016c*/ 	.word	0x00000020
        /*0170*/ 	.short	0x0100
        /*0172*/ 	.byte	0x04
	.zero		1


	//   ....[9]....
        /*0174*/ 	.word	0x000006b0
        /*0178*/ 	.word	0x000000ff
        /*017c*/ 	.word	0x00000088
        /*0180*/ 	.short	0x0100
        /*0182*/ 	.byte	0x04
	.zero		1


	//   ....[10]....
        /*0184*/ 	.word	0x000006c0
        /*0188*/ 	.word	0x000000ff
        /*018c*/ 	.word	0x00000028
        /*0190*/ 	.short	0x0100
        /*0192*/ 	.byte	0x04
	.zero		1


	//   ....[11]....
        /*0194*/ 	.word	0x000006d0
        /*0198*/ 	.word	0x000000ff
        /*019c*/ 	.word	0x00000090
        /*01a0*/ 	.short	0x0100
        /*01a2*/ 	.byte	0x04
	.zero		1


	//   ....[12]....
        /*01a4*/ 	.word	0x000006e0
        /*01a8*/ 	.word	0x000000ff
        /*01ac*/ 	.word	0x00000030
        /*01b0*/ 	.short	0x0100
        /*01b2*/ 	.byte	0x04
	.zero		1


	//   ....[13]....
        /*01b4*/ 	.word	0x000006f0
        /*01b8*/ 	.word	0x000000ff
        /*01bc*/ 	.word	0x00000098
        /*01c0*/ 	.short	0x0100
        /*01c2*/ 	.byte	0x04
	.zero		1


	//   ....[14]....
        /*01c4*/ 	.word	0x00000700
        /*01c8*/ 	.word	0x000000ff
        /*01cc*/ 	.word	0x00000038
        /*01d0*/ 	.short	0x0100
        /*01d2*/ 	.byte	0x04
	.zero		1


	//   ....[15]....
        /*01d4*/ 	.word	0x00000710
        /*01d8*/ 	.word	0x000000ff
        /*01dc*/ 	.word	0x000000a0
        /*01e0*/ 	.short	0x0100
        /*01e2*/ 	.byte	0x04
	.zero		1


	//   ....[16]....
        /*01e4*/ 	.word	0x00000720
        /*01e8*/ 	.word	0x000000ff
        /*01ec*/ 	.word	0x00000040
        /*01f0*/ 	.short	0x0100
        /*01f2*/ 	.byte	0x04
	.zero		1


	//   ....[17]....
        /*01f4*/ 	.word	0x00000730
        /*01f8*/ 	.word	0x000000ff
        /*01fc*/ 	.word	0x000000a8
        /*0200*/ 	.short	0x0100
        /*0202*/ 	.byte	0x04
	.zero		1


	//   ....[18]....
        /*0204*/ 	.word	0x00000740
        /*0208*/ 	.word	0x000000ff
        /*020c*/ 	.word	0x00000048
        /*0210*/ 	.short	0x0100
        /*0212*/ 	.byte	0x04
	.zero		1


	//   ....[19]....
        /*0214*/ 	.word	0x00000750
        /*0218*/ 	.word	0x000000ff
        /*021c*/ 	.word	0x000000b0
        /*0220*/ 	.short	0x0100
        /*0222*/ 	.byte	0x04
	.zero		1


	//   ....[20]....
        /*0224*/ 	.word	0x00000760
        /*0228*/ 	.word	0x000000ff
        /*022c*/ 	.word	0x00000050
        /*0230*/ 	.short	0x0100
        /*0232*/ 	.byte	0x04
	.zero		1


	//   ....[21]....
        /*0234*/ 	.word	0x00000770
        /*0238*/ 	.word	0x000000ff
        /*023c*/ 	.word	0x000000b8
        /*0240*/ 	.short	0x0100
        /*0242*/ 	.byte	0x04
	.zero		1


	//   ....[22]....
        /*0244*/ 	.word	0x00000780
        /*0248*/ 	.word	0x000000ff
        /*024c*/ 	.word	0x00000058
        /*0250*/ 	.short	0x0100
        /*0252*/ 	.byte	0x04
	.zero		1


	//   ....[23]....
        /*0254*/ 	.word	0x00000790
        /*0258*/ 	.word	0x000000ff
        /*025c*/ 	.word	0x000000c0
        /*0260*/ 	.short	0x0100
        /*0262*/ 	.byte	0x04
	.zero		1


	//   ....[24]....
        /*0264*/ 	.word	0x000007a0
        /*0268*/ 	.word	0x000000ff
        /*026c*/ 	.word	0x00000060
        /*0270*/ 	.short	0x0100
        /*0272*/ 	.byte	0x04
	.zero		1


	//   ....[25]....
        /*0274*/ 	.word	0x000007b0
        /*0278*/ 	.word	0x000000ff
        /*027c*/ 	.word	0x000000c8
        /*0280*/ 	.short	0x0100
        /*0282*/ 	.byte	0x04
	.zero		1


	//   ....[26]....
        /*0284*/ 	.word	0x000008f0
        /*0288*/ 	.word	0x000000ff
        /*028c*/ 	.word	0x000000d0
        /*0290*/ 	.short	0x0100
        /*0292*/ 	.byte	0x04
	.zero		1


	//   ....[27]....
        /*0294*/ 	.word	0x00000900
        /*0298*/ 	.word	0x000000ff
        /*029c*/ 	.word	0x000000e8
        /*02a0*/ 	.short	0x0100
        /*02a2*/ 	.byte	0x04
	.zero		1


	//   ....[28]....
        /*02a4*/ 	.word	0x00000910
        /*02a8*/ 	.word	0x000000ff
        /*02ac*/ 	.word	0x000000d8
        /*02b0*/ 	.short	0x0100
        /*02b2*/ 	.byte	0x04
	.zero		1


	//   ....[29]....
        /*02b4*/ 	.word	0x00000920
        /*02b8*/ 	.word	0x000000ff
        /*02bc*/ 	.word	0x000000f0
        /*02c0*/ 	.short	0x0100
        /*02c2*/ 	.byte	0x04
	.zero		1


	//   ....[30]....
        /*02c4*/ 	.word	0x00000930
        /*02c8*/ 	.word	0x000000ff
        /*02cc*/ 	.word	0x000000e0
        /*02d0*/ 	.short	0x0100
        /*02d2*/ 	.byte	0x04
	.zero		1


	//   ....[31]....
        /*02d4*/ 	.word	0x00000940
        /*02d8*/ 	.word	0x000000ff
        /*02dc*/ 	.word	0x000000f8
        /*02e0*/ 	.short	0x0100
        /*02e2*/ 	.byte	0x04
	.zero		1


	//   ....[32]....
        /*02e4*/ 	.word	0x00000a30
        /*02e8*/ 	.word	0x000000ff
        /*02ec*/ 	.word	0x00000100
        /*02f0*/ 	.short	0x0100
        /*02f2*/ 	.byte	0x06
	.zero		1


	//   ....[33]....
        /*02f4*/ 	.word	0x00000a40
        /*02f8*/ 	.word	0x000000ff
        /*02fc*/ 	.word	0x00000108
        /*0300*/ 	.short	0x0100
        /*0302*/ 	.byte	0x06
	.zero		1


	//   ....[34]....
        /*0304*/ 	.word	0x00000b80
        /*0308*/ 	.word	0x000000ff
        /*030c*/ 	.word	0x00000110
        /*0310*/ 	.short	0x0100
        /*0312*/ 	.byte	0x06
	.zero		1


	//   ....[35]....
        /*0314*/ 	.word	0x00000b90
        /*0318*/ 	.word	0x000000ff
        /*031c*/ 	.word	0x00000118
        /*0320*/ 	.short	0x0100
        /*0322*/ 	.byte	0x06
	.zero		1


	//   ....[36]....
        /*0324*/ 	.word	0x00000ce0
        /*0328*/ 	.word	0x000000ff
        /*032c*/ 	.word	0x00000120
        /*0330*/ 	.short	0x0100
        /*0332*/ 	.byte	0x04
	.zero		1


	//   ....[37]....
        /*0334*/ 	.word	0x00000cf0
        /*0338*/ 	.word	0x000000ff
        /*033c*/ 	.word	0x00000130
        /*0340*/ 	.short	0x0100
        /*0342*/ 	.byte	0x04
	.zero		1


	//   ....[38]....
        /*0344*/ 	.word	0x00000d00
        /*0348*/ 	.word	0x000000ff
        /*034c*/ 	.word	0x00000128
        /*0350*/ 	.short	0x0100
        /*0352*/ 	.byte	0x04
	.zero		1


	//   ....[39]....
        /*0354*/ 	.word	0x00000d10
        /*0358*/ 	.word	0x000000ff
        /*035c*/ 	.word	0x00000138
        /*0360*/ 	.short	0x0100
        /*0362*/ 	.byte	0x04
	.zero		1


	//   ....[40]....
        /*0364*/ 	.word	0x000018c0
        /*0368*/ 	.word	0x000000ff
        /*036c*/ 	.word	0x00000068
        /*0370*/ 	.short	0x010a
        /*0372*/ 	.byte	0x07
	.zero		1


	//   ....[41]....
        /*0374*/ 	.word	0x00001bf0
        /*0378*/ 	.word	0x000000ff
        /*037c*/ 	.word	0x00000068
        /*0380*/ 	.short	0x010a
        /*0382*/ 	.byte	0x21
	.zero		1


	//   ....[42]....
        /*0384*/ 	.word	0x00001d60
        /*0388*/ 	.word	0x000000ff
        /*038c*/ 	.word	0x00000068
        /*0390*/ 	.short	0x010a
        /*0392*/ 	.byte	0x08
	.zero		1


	//   ....[43]....
        /*0394*/ 	.word	0x00001f30
        /*0398*/ 	.word	0x000000ff
        /*039c*/ 	.word	0x00000108
        /*03a0*/ 	.short	0x0101
        /*03a2*/ 	.byte	0x24
	.zero		1


	//   ....[44]....
        /*03a4*/ 	.word	0x00001f60
        /*03a8*/ 	.word	0x000000ff
        /*03ac*/ 	.word	0x00000068
        /*03b0*/ 	.short	0x010a
        /*03b2*/ 	.byte	0x04
	.zero		1


	//   ....[45]....
        /*03b4*/ 	.word	0x000020a0
        /*03b8*/ 	.word	0x000000ff
        /*03bc*/ 	.word	0x00000068
        /*03c0*/ 	.short	0x010a
        /*03c2*/ 	.byte	0x19
	.zero		1


	//   ....[46]....
        /*03c4*/ 	.word	0x00002210
        /*03c8*/ 	.word	0x000000ff
        /*03cc*/ 	.word	0x00000068
        /*03d0*/ 	.short	0x010a
        /*03d2*/ 	.byte	0x08
	.zero		1


	//   ....[47]....
        /*03d4*/ 	.word	0x000023e0
        /*03d8*/ 	.word	0x000000ff
        /*03dc*/ 	.word	0x00000110
        /*03e0*/ 	.short	0x010a
        /*03e2*/ 	.byte	0x24
	.zero		1


	//   ....[48]....
        /*03e4*/ 	.word	0x000024a0
        /*03e8*/ 	.word	0x000000ff
        /*03ec*/ 	.word	0x00000000
        /*03f0*/ 	.short	0x0101
        /*03f2*/ 	.byte	0x04
	.zero		1


	//   ....[49]....
        /*03f4*/ 	.word	0x00002a90
        /*03f8*/ 	.word	0x000000ff
        /*03fc*/ 	.word	0x00000000
        /*0400*/ 	.short	0x010a
        /*0402*/ 	.byte	0x04
	.zero		1


	//   ....[50]....
        /*0404*/ 	.word	0x00002b30
        /*0408*/ 	.word	0x000000ff
        /*040c*/ 	.word	0x00000000
        /*0410*/ 	.short	0x010a
        /*0412*/ 	.byte	0x05
	.zero		1


	//   ....[51]....
        /*0414*/ 	.word	0x00002bd0
        /*0418*/ 	.word	0x000000ff
        /*041c*/ 	.word	0x00000000
        /*0420*/ 	.short	0x010a
        /*0422*/ 	.byte	0x05
	.zero		1


	//   ....[52]....
        /*0424*/ 	.word	0x00002c70
        /*0428*/ 	.word	0x000000ff
        /*042c*/ 	.word	0x00000000
        /*0430*/ 	.short	0x010a
        /*0432*/ 	.byte	0x05
	.zero		1


	//   ....[53]....
        /*0434*/ 	.word	0x00002d10
        /*0438*/ 	.word	0x000000ff
        /*043c*/ 	.word	0x00000000
        /*0440*/ 	.short	0x010a
        /*0442*/ 	.byte	0x05
	.zero		1


	//   ....[54]....
        /*0444*/ 	.word	0x00002db0
        /*0448*/ 	.word	0x000000ff
        /*044c*/ 	.word	0x00000000
        /*0450*/ 	.short	0x010a
        /*0452*/ 	.byte	0x05
	.zero		1


	//   ....[55]....
        /*0454*/ 	.word	0x00002e50
        /*0458*/ 	.word	0x000000ff
        /*045c*/ 	.word	0x00000000
        /*0460*/ 	.short	0x010a
        /*0462*/ 	.byte	0x05
	.zero		1


	//   ....[56]....
        /*0464*/ 	.word	0x00002ef0
        /*0468*/ 	.word	0x000000ff
        /*046c*/ 	.word	0x00000000
        /*0470*/ 	.short	0x010a
        /*0472*/ 	.byte	0x05
	.zero		1


	//   ....[57]....
        /*0474*/ 	.word	0x00002f90
        /*0478*/ 	.word	0x000000ff
        /*047c*/ 	.word	0x00000000
        /*0480*/ 	.short	0x010a
        /*0482*/ 	.byte	0x05
	.zero		1


	//   ....[58]....
        /*0484*/ 	.word	0x00003030
        /*0488*/ 	.word	0x000000ff
        /*048c*/ 	.word	0x00000000
        /*0490*/ 	.short	0x010a
        /*0492*/ 	.byte	0x05
	.zero		1


	//   ....[59]....
        /*0494*/ 	.word	0x000030d0
        /*0498*/ 	.word	0x000000ff
        /*049c*/ 	.word	0x00000000
        /*04a0*/ 	.short	0x010a
        /*04a2*/ 	.byte	0x05
	.zero		1


	//   ....[60]....
        /*04a4*/ 	.word	0x00003170
        /*04a8*/ 	.word	0x000000ff
        /*04ac*/ 	.word	0x00000000
        /*04b0*/ 	.short	0x010a
        /*04b2*/ 	.byte	0x05
	.zero		1


	//   ....[61]....
        /*04b4*/ 	.word	0x00003220
        /*04b8*/ 	.word	0x00000000
        /*04bc*/ 	.word	0x00000000
        /*04c0*/ 	.short	0x010a
        /*04c2*/ 	.byte	0xff
	.zero		1


	//   ....[62]....
        /*04c4*/ 	.word	0x00003370
        /*04c8*/ 	.word	0x000000ff
        /*04cc*/ 	.word	0x00000118
        /*04d0*/ 	.short	0x010a
        /*04d2*/ 	.byte	0x04
	.zero		1


	//   ....[63]....
        /*04d4*/ 	.word	0x00003410
        /*04d8*/ 	.word	0x000000ff
        /*04dc*/ 	.word	0x00000110
        /*04e0*/ 	.short	0x010a
        /*04e2*/ 	.byte	0x04
	.zero		1


	//   ....[64]....
        /*04e4*/ 	.word	0x000034b0
        /*04e8*/ 	.word	0x000000ff
        /*04ec*/ 	.word	0x00000000
        /*04f0*/ 	.short	0x0101
        /*04f2*/ 	.byte	0x05
	.zero		1


	//   ....[65]....
        /*04f4*/ 	.word	0x000034f0
        /*04f8*/ 	.word	0x000000ff
        /*04fc*/ 	.word	0x00000118
        /*0500*/ 	.short	0x0106
        /*0502*/ 	.byte	0x04
	.zero		1


	//   ....[66]....
        /*0504*/ 	.word	0x00003530
        /*0508*/ 	.word	0x00000000
        /*050c*/ 	.word	0x00000118
        /*0510*/ 	.short	0x010a
        /*0512*/ 	.byte	0xff
	.zero		1


	//   ....[67]....
        /*0514*/ 	.word	0x00003a70
        /*0518*/ 	.word	0x000000ff
        /*051c*/ 	.word	0x00000110
        /*0520*/ 	.short	0x010a
        /*0522*/ 	.byte	0x15
	.zero		1


	//   ....[68]....
        /*0524*/ 	.word	0x00003b20
        /*0528*/ 	.word	0x000000ff
        /*052c*/ 	.word	0x00000000
        /*0530*/ 	.short	0x0101
        /*0532*/ 	.byte	0x23
	.zero		1


	//   ....[69]....
        /*0534*/ 	.word	0x00003b30
        /*0538*/ 	.word	0x000000ff
        /*053c*/ 	.word	0x00000130
        /*0540*/ 	.short	0x010a
        /*0542*/ 	.byte	0x19
	.zero		1


	//   ....[70]....
        /*0544*/ 	.word	0x00003bf0
        /*0548*/ 	.word	0x000000ff
        /*054c*/ 	.word	0x00000000
        /*0550*/ 	.short	0x010a
        /*0552*/ 	.byte	0x04
	.zero		1


	//   ....[71]....
        /*0554*/ 	.word	0x00003c50
        /*0558*/ 	.word	0x000000ff
        /*055c*/ 	.word	0x00000000
        /*0560*/ 	.short	0x010a
        /*0562*/ 	.byte	0x11
	.zero		1


	//   ....[72]....
        /*0564*/ 	.word	0x00003da0
        /*0568*/ 	.word	0x000000ff
        /*056c*/ 	.word	0x00000000
        /*0570*/ 	.short	0x010a
        /*0572*/ 	.byte	0x04
	.zero		1


	//   ....[73]....
        /*0574*/ 	.word	0x00004080
        /*0578*/ 	.word	0x000000ff
        /*057c*/ 	.word	0x00000000
        /*0580*/ 	.short	0x010a
        /*0582*/ 	.byte	0x04
	.zero		1


	//   ....[74]....
        /*0584*/ 	.word	0x00004110
        /*0588*/ 	.word	0x000000ff
        /*058c*/ 	.word	0x00000000
        /*0590*/ 	.short	0x010a
        /*0592*/ 	.byte	0x04
	.zero		1


	//   ....[75]....
        /*0594*/ 	.word	0x00004780
        /*0598*/ 	.word	0x000000ff
        /*059c*/ 	.word	0x00000110
        /*05a0*/ 	.short	0x010a
        /*05a2*/ 	.byte	0x16
	.zero		1


	//   ....[76]....
        /*05a4*/ 	.word	0x00004810
        /*05a8*/ 	.word	0x000000ff
        /*05ac*/ 	.word	0x00000000
        /*05b0*/ 	.short	0x0101
        /*05b2*/ 	.byte	0x23
	.zero		1


	//   ....[77]....
        /*05b4*/ 	.word	0x00004d20
        /*05b8*/ 	.word	0x000000ff
        /*05bc*/ 	.word	0x00000108
        /*05c0*/ 	.short	0x010a
        /*05c2*/ 	.byte	0x16
	.zero		1


	//   ....[78]....
        /*05c4*/ 	.word	0x000051f0
        /*05c8*/ 	.word	0x000000ff
        /*05cc*/ 	.word	0x000000e8
        /*05d0*/ 	.short	0x010a
        /*05d2*/ 	.byte	0x04
	.zero		1


	//   ....[79]....
        /*05d4*/ 	.word	0x000053d0
        /*05d8*/ 	.word	0x000000ff
        /*05dc*/ 	.word	0x000000d0
        /*05e0*/ 	.short	0x010b
        /*05e2*/ 	.byte	0x04
	.zero		1


	//   ....[80]....
        /*05e4*/ 	.word	0x000053e0
        /*05e8*/ 	.word	0x000000ff
        /*05ec*/ 	.word	0x00000000
        /*05f0*/ 	.short	0x0101
        /*05f2*/ 	.byte	0x07
	.zero		1


	//   ....[81]....
        /*05f4*/ 	.word	0x000053f0
        /*05f8*/ 	.word	0x000000ff
        /*05fc*/ 	.word	0x000000e8
        /*0600*/ 	.short	0x010a
        /*0602*/ 	.byte	0x05
	.zero		1


	//   ....[82]....
        /*0604*/ 	.word	0x00005600
        /*0608*/ 	.word	0x000000ff
        /*060c*/ 	.word	0x000000d0
        /*0610*/ 	.short	0x010b
        /*0612*/ 	.byte	0x05
	.zero		1


	//   ....[83]....
        /*0614*/ 	.word	0x00005610
        /*0618*/ 	.word	0x000000ff
        /*061c*/ 	.word	0x00000000
        /*0620*/ 	.short	0x0101
        /*0622*/ 	.byte	0x04
	.zero		1


	//   ....[84]....
        /*0624*/ 	.word	0x00005660
        /*0628*/ 	.word	0x000000ff
        /*062c*/ 	.word	0x00000000
        /*0630*/ 	.short	0x010a
        /*0632*/ 	.byte	0x04
	.zero		1


	//   ....[85]....
        /*0634*/ 	.word	0x00005730
        /*0638*/ 	.word	0x00000002
        /*063c*/ 	.word	0x00000000
        /*0640*/ 	.short	0x010a
        /*0642*/ 	.byte	0xff
	.zero		1


	//   ....[86]....
        /*0644*/ 	.word	0x000057a0
        /*0648*/ 	.word	0x00000004
        /*064c*/ 	.word	0x00000000
        /*0650*/ 	.short	0x010a
        /*0652*/ 	.byte	0xff
	.zero		1


	//   ....[87]....
        /*0654*/ 	.word	0x00005b70
        /*0658*/ 	.word	0x000000ff
        /*065c*/ 	.word	0x00000110
        /*0660*/ 	.short	0x010a
        /*0662*/ 	.byte	0x30
	.zero		1


	//   ....[88]....
        /*0664*/ 	.word	0x00005c40
        /*0668*/ 	.word	0x000000ff
        /*066c*/ 	.word	0x00000000
        /*0670*/ 	.short	0x0101
        /*0672*/ 	.byte	0x04
	.zero		1


	//   ....[89]....
        /*0674*/ 	.word	0x00006b80
        /*0678*/ 	.word	0x00000000
        /*067c*/ 	.word	0x000000d0
        /*0680*/ 	.short	0x010a
        /*0682*/ 	.byte	0xff
	.zero		1


	//   ....[90]....
        /*0684*/ 	.word	0x00006ba0
        /*0688*/ 	.word	0x0000001b
        /*068c*/ 	.word	0x00000120
        /*0690*/ 	.short	0x010a
        /*0692*/ 	.byte	0xff
	.zero		1


	//   ....[91]....
        /*0694*/ 	.word	0x00006c30
        /*0698*/ 	.word	0x00000000
        /*069c*/ 	.word	0x000000d0
        /*06a0*/ 	.short	0x010a
        /*06a2*/ 	.byte	0xff
	.zero		1


	//   ....[92]....
        /*06a4*/ 	.word	0x00006dc0
        /*06a8*/ 	.word	0x0000001b
        /*06ac*/ 	.word	0x00000120
        /*06b0*/ 	.short	0x010a
        /*06b2*/ 	.byte	0xff
	.zero		1


	//   ....[93]....
        /*06b4*/ 	.word	0x00007590
        /*06b8*/ 	.word	0x00000000
        /*06bc*/ 	.word	0x00000000
        /*06c0*/ 	.short	0x0101
        /*06c2*/ 	.byte	0xff
	.zero		1


	//   ....[94]....
        /*06c4*/ 	.word	0x000075e0
        /*06c8*/ 	.word	0x00000003
        /*06cc*/ 	.word	0x000000d0
        /*06d0*/ 	.short	0x010a
        /*06d2*/ 	.byte	0xff
	.zero		1


	//   ....[95]....
        /*06d4*/ 	.word	0x00007690
        /*06d8*/ 	.word	0x00000003
        /*06dc*/ 	.word	0x000000d0
        /*06e0*/ 	.short	0x010a
        /*06e2*/ 	.byte	0xff
	.zero		1


	//   ....[96]....
        /*06e4*/ 	.word	0x00007c40
        /*06e8*/ 	.word	0x000000ff
        /*06ec*/ 	.word	0x00000000
        /*06f0*/ 	.short	0x0101
        /*06f2*/ 	.byte	0x04
	.zero		1


	//   ....[97]....
        /*06f4*/ 	.word	0x00007f80
        /*06f8*/ 	.word	0x00000000
        /*06fc*/ 	.word	0x00000000
        /*0700*/ 	.short	0x0101
        /*0702*/ 	.byte	0xff
	.zero		1


	//   ....[98]....
        /*0704*/ 	.word	0x00008220
        /*0708*/ 	.word	0x000000ff
        /*070c*/ 	.word	0x00000000
        /*0710*/ 	.short	0x0101
        /*0712*/ 	.byte	0x04
	.zero		1


	//   ....[99]....
        /*0714*/ 	.word	0x00008250
        /*0718*/ 	.word	0x00000000
        /*071c*/ 	.word	0x00000068
        /*0720*/ 	.short	0x010a
        /*0722*/ 	.byte	0xff
	.zero		1


	//   ....[100]....
        /*0724*/ 	.word	0x000082b0
        /*0728*/ 	.word	0x00000000
        /*072c*/ 	.word	0x00000068
        /*0730*/ 	.short	0x010a
        /*0732*/ 	.byte	0xff
	.zero		1


	//   ....[101]....
        /*0734*/ 	.word	0x00008310
        /*0738*/ 	.word	0x00000000
        /*073c*/ 	.word	0x00000110
        /*0740*/ 	.short	0x010a
        /*0742*/ 	.byte	0xff
	.zero		1


	//   ....[102]....
        /*0744*/ 	.word	0x00008370
        /*0748*/ 	.word	0x00000000
        /*074c*/ 	.word	0x00000000
        /*0750*/ 	.short	0x010a
        /*0752*/ 	.byte	0xff
	.zero		1


	//   ....[103]....
        /*0754*/ 	.word	0x000083d0
        /*0758*/ 	.word	0x00000000
        /*075c*/ 	.word	0x00000000
        /*0760*/ 	.short	0x010a
        /*0762*/ 	.byte	0xff
	.zero		1


	//   ....[104]....
        /*0764*/ 	.word	0x00008430
        /*0768*/ 	.word	0x00000000
        /*076c*/ 	.word	0x00000000
        /*0770*/ 	.short	0x010a
        /*0772*/ 	.byte	0xff
	.zero		1


	//   ....[105]....
        /*0774*/ 	.word	0x00008490
        /*0778*/ 	.word	0x00000000
        /*077c*/ 	.word	0x00000000
        /*0780*/ 	.short	0x010a
        /*0782*/ 	.byte	0xff
	.zero		1


	//   ....[106]....
        /*0784*/ 	.word	0x000084f0
        /*0788*/ 	.word	0x00000000
        /*078c*/ 	.word	0x00000000
        /*0790*/ 	.short	0x010a
        /*0792*/ 	.byte	0xff
	.zero		1


	//   ....[107]....
        /*0794*/ 	.word	0x00008550
        /*0798*/ 	.word	0x00000000
        /*079c*/ 	.word	0x00000000
        /*07a0*/ 	.short	0x010a
        /*07a2*/ 	.byte	0xff
	.zero		1


	//   ....[108]....
        /*07a4*/ 	.word	0x000085b0
        /*07a8*/ 	.word	0x00000000
        /*07ac*/ 	.word	0x00000000
        /*07b0*/ 	.short	0x010a
        /*07b2*/ 	.byte	0xff
	.zero		1


	//   ....[109]....
        /*07b4*/ 	.word	0x00008610
        /*07b8*/ 	.word	0x00000000
        /*07bc*/ 	.word	0x00000000
        /*07c0*/ 	.short	0x010a
        /*07c2*/ 	.byte	0xff
	.zero		1


	//   ....[110]....
        /*07c4*/ 	.word	0x00008670
        /*07c8*/ 	.word	0x00000000
        /*07cc*/ 	.word	0x00000000
        /*07d0*/ 	.short	0x010a
        /*07d2*/ 	.byte	0xff
	.zero		1


	//   ....[111]....
        /*07d4*/ 	.word	0x000086d0
        /*07d8*/ 	.word	0x00000000
        /*07dc*/ 	.word	0x00000000
        /*07e0*/ 	.short	0x010a
        /*07e2*/ 	.byte	0xff
	.zero		1


	//   ....[112]....
        /*07e4*/ 	.word	0x00008730
        /*07e8*/ 	.word	0x00000000
        /*07ec*/ 	.word	0x00000000
        /*07f0*/ 	.short	0x010a
        /*07f2*/ 	.byte	0xff
	.zero		1


	//   ....[113]....
        /*07f4*/ 	.word	0x00008790
        /*07f8*/ 	.word	0x00000000
        /*07fc*/ 	.word	0x00000000
        /*0800*/ 	.short	0x010a
        /*0802*/ 	.byte	0xff
	.zero		1


	//   ....[114]....
        /*0804*/ 	.word	0x000087f0
        /*0808*/ 	.word	0x00000004
        /*080c*/ 	.word	0x00000118
        /*0810*/ 	.short	0x010a
        /*0812*/ 	.byte	0xff
	.zero		1


	//   ....[115]....
        /*0814*/ 	.word	0x00008850
        /*0818*/ 	.word	0x00000004
        /*081c*/ 	.word	0x00000110
        /*0820*/ 	.short	0x010a
        /*0822*/ 	.byte	0xff
	.zero		1


	//   ....[116]....
        /*0824*/ 	.word	0x000088b0
        /*0828*/ 	.word	0x00000000
        /*082c*/ 	.word	0x00000110
        /*0830*/ 	.short	0x010a
        /*0832*/ 	.byte	0xff
	.zero		1


	//   ....[117]....
        /*0834*/ 	.word	0x00008910
        /*0838*/ 	.word	0x00000000
        /*083c*/ 	.word	0x00000130
        /*0840*/ 	.short	0x010a
        /*0842*/ 	.byte	0xff
	.zero		1


	//   ....[118]....
        /*0844*/ 	.word	0x00008970
        /*0848*/ 	.word	0x00000000
        /*084c*/ 	.word	0x00000000
        /*0850*/ 	.short	0x010a
        /*0852*/ 	.byte	0xff
	.zero		1


	//   ....[119]....
        /*0854*/ 	.word	0x000089d0
        /*0858*/ 	.word	0x00000000
        /*085c*/ 	.word	0x00000000
        /*0860*/ 	.short	0x010a
        /*0862*/ 	.byte	0xff
	.zero		1


	//   ....[120]....
        /*0864*/ 	.word	0x00008a30
        /*0868*/ 	.word	0x00000000
        /*086c*/ 	.word	0x00000000
        /*0870*/ 	.short	0x010a
        /*0872*/ 	.byte	0xff
	.zero		1


	//   ....[121]....
        /*0874*/ 	.word	0x00008a90
        /*0878*/ 	.word	0x00000000
        /*087c*/ 	.word	0x00000110
        /*0880*/ 	.short	0x010a
        /*0882*/ 	.byte	0xff
	.zero		1


	//   ....[122]....
        /*0884*/ 	.word	0x00008af0
        /*0888*/ 	.word	0x00000009
        /*088c*/ 	.word	0x00000108
        /*0890*/ 	.short	0x010a
        /*0892*/ 	.byte	0xff
	.zero		1


	//   ....[123]....
        /*0894*/ 	.word	0x00008b50
        /*0898*/ 	.word	0x00000000
        /*089c*/ 	.word	0x000000e8
        /*08a0*/ 	.short	0x010a
        /*08a2*/ 	.byte	0xff
	.zero		1


	//   ....[124]....
        /*08a4*/ 	.word	0x00008bb0
        /*08a8*/ 	.word	0x00000000
        /*08ac*/ 	.word	0x000000e8
        /*08b0*/ 	.short	0x010a
        /*08b2*/ 	.byte	0xff
	.zero		1


	//   ....[125]....
        /*08b4*/ 	.word	0x00008c10
        /*08b8*/ 	.word	0x00000000
        /*08bc*/ 	.word	0x00000000
        /*08c0*/ 	.short	0x010a
        /*08c2*/ 	.byte	0xff
	.zero		1


	//   ....[126]....
        /*08c4*/ 	.word	0x00008c60
        /*08c8*/ 	.word	0x00000002
        /*08cc*/ 	.word	0x00000000
        /*08d0*/ 	.short	0x010a
        /*08d2*/ 	.byte	0xff
	.zero		1


	//   ....[127]....
        /*08d4*/ 	.word	0x00008cc0
        /*08d8*/ 	.word	0x00000000
        /*08dc*/ 	.word	0x00000110
        /*08e0*/ 	.short	0x010a
        /*08e2*/ 	.byte	0xff
	.zero		1


	//   ....[128]....
        /*08e4*/ 	.word	0x00008d10
        /*08e8*/ 	.word	0x00000000
        /*08ec*/ 	.word	0x000000d0
        /*08f0*/ 	.short	0x010a
        /*08f2*/ 	.byte	0xff
	.zero		1


	//   ....[129]....
        /*08f4*/ 	.word	0x00008d60
        /*08f8*/ 	.word	0x0000001b
        /*08fc*/ 	.word	0x00000120
        /*0900*/ 	.short	0x010a
        /*0902*/ 	.byte	0xff
	.zero		1


	//   ....[130]....
        /*0904*/ 	.word	0x00008db0
        /*0908*/ 	.word	0x00000003
        /*090c*/ 	.word	0x000000d0
        /*0910*/ 	.short	0x010a
        /*0912*/ 	.byte	0xff
	.zero		1


	//----- nvinfo : EIATTR_NUM_MBARRIERS
	.align		4
.L_47:
        /*0914*/ 	.byte	0x03, 0x38
        /*0916*/ 	.short	0x0028


	//----- nvinfo : EIATTR_EXIT_INSTR_OFFSETS
	.align		4
        /*0918*/ 	.byte	0x04, 0x1c
        /*091a*/ 	.short	(.L_49 - .L_48)


	//   ....[0]....
.L_48:
        /*091c*/ 	.word	0x00003250


	//   ....[1]....
        /*0920*/ 	.word	0x00003500


	//   ....[2]....
        /*0924*/ 	.word	0x00003560


	//   ....[3]....
        /*0928*/ 	.word	0x00004380


	//   ....[4]....
        /*092c*/ 	.word	0x000057d0


	//   ....[5]....
        /*0930*/ 	.word	0x00005810


	//   ....[6]....
        /*0934*/ 	.word	0x00008100


	//   ....[7]....
        /*0938*/ 	.word	0x00008180


	//   ....[8]....
        /*093c*/ 	.word	0x000081b0


	//   ....[9]....
        /*0940*/ 	.word	0x00008230


	//----- nvinfo : EIATTR_MAX_THREADS
	.align		4
.L_49:
        /*0944*/ 	.byte	0x04, 0x05
        /*0946*/ 	.short	(.L_51 - .L_50)
.L_50:
        /*0948*/ 	.word	0x00000100
        /*094c*/ 	.word	0x00000001
        /*0950*/ 	.word	0x00000001


	//----- nvinfo : EIATTR_CRS_STACK_SIZE
	.align		4
.L_51:
        /*0954*/ 	.byte	0x04, 0x1e
        /*0956*/ 	.short	(.L_53 - .L_52)
.L_52:
        /*0958*/ 	.word	0x00000000


	//----- nvinfo : EIATTR_CBANK_PARAM_SIZE
	.align		4
.L_53:
        /*095c*/ 	.byte	0x03, 0x19
        /*095e*/ 	.short	0x0800


	//----- nvinfo : EIATTR_PARAM_CBANK
	.align		4
        /*0960*/ 	.byte	0x04, 0x0a
        /*0962*/ 	.short	(.L_55 - .L_54)
	.align		4
.L_54:
        /*0964*/ 	.word	index@(.nv.constant0._ZN7cutlass13device_kernelINS_4conv6kernel13ConvUniversalINS1_16ConvProblemShapeILNS1_8OperatorE2ELi2EEENS1_10collective14CollectiveConvINS1_47MainloopSm100TmaUmmaWarpSpecializedImplicitGemmILS5_2ELi13ELi2ELi1ELi2EN4cute5tupleIJNSA_1CILi1EEESD_SD_EEEEENSB_IJNSC_ILi64EEENSB_IJSG_EEESH_EEENS_6half_tESJ_NSA_8TiledMMAINSA_8MMA_AtomIJNSA_20SM100_MMA_F16BF16_SSISJ_SJ_fLi64ELi64ELNSA_4UMMA5MajorE1ELSO_1ELNSN_7ScaleInE0ELSP_0EEEEEENSA_6LayoutISE_NSB_IJNSC_ILi0EEEST_ST_EEEEENSB_IJNSA_10UnderscoreESW_SW_EEEEENS7_6detail27Sm100ImplicitGemmTileTraitsINSA_13SM90_TMA_LOADENSA_14ComposedLayoutINSA_7SwizzleILi3ELi4ELi3EEENSA_18smem_ptr_flag_bitsILi16EEENSS_INSB_IJSG_NSC_ILi8EEEEEENSB_IJSD_SG_EEEEEEEvEENS10_INSA_20SM90_TMA_LOAD_IM2COLES1B_vEEEENS_8epilogue10collective18CollectiveEpilogueINS1G_23Sm100TmaWarpSpecializedILi3ELi2ELi16ELb1ELb0EEEJSI_NSB_IJNSS_ISG_SD_EENSS_INSC_ILi32EEESD_EEEEESJ_NSB_IJlNSB_IJSD_llEEEST_EEESJ_S1Q_NS1G_6fusion15FusionCallbacksIS1K_NS1R_17LinearCombinationISJ_fSJ_fLNS_15FloatRoundStyleE2EEESI_S1O_JEEENSA_5SM1004TMEM4LOAD26SM100_TMEM_LOAD_16dp256b4xES11_NS12_INS13_ILi2ELi4ELi3EEES16_NSS_INSB_IJS17_S1M_EEENSB_IJS1M_SD_EEEEEEENSA_17SM75_U32x4_LDSM_NENSA_14SM90_TMA_STOREES25_NSA_17SM90_U32x4_STSM_NENSA_39AutoVectorizingCopyWithAssumedAlignmentILi128EEEEEEvvEEEEvNT_6ParamsE)
        /*0968*/ 	.short	0x0380
        /*096a*/ 	.short	0x0800


	//----- nvinfo : EIATTR_SW_WAR
	.align		4
.L_55:
        /*096c*/ 	.byte	0x04, 0x36
        /*096e*/ 	.short	(.L_57 - .L_56)
.L_56:
        /*0970*/ 	.word	0x00000008
.L_57:


//--------------------- .nv.callgraph             --------------------------
	.section	.nv.callgraph,"",@"SHT_CUDA_CALLGRAPH"
	.align	4
	.sectionentsize	8
	.align		4
        /*0000*/ 	.word	0x00000000
	.align		4
        /*0004*/ 	.word	0xffffffff
	.align		4
        /*0008*/ 	.word	index@(_ZN7cutlass13device_kernelINS_4conv6kernel13ConvUniversalINS1_16ConvProblemShapeILNS1_8OperatorE2ELi2EEENS1_10collective14CollectiveConvINS1_47MainloopSm100TmaUmmaWarpSpecializedImplicitGemmILS5_2ELi13ELi2ELi1ELi2EN4cute5tupleIJNSA_1CILi1EEESD_SD_EEEEENSB_IJNSC_ILi64EEENSB_IJSG_EEESH_EEENS_6half_tESJ_NSA_8TiledMMAINSA_8MMA_AtomIJNSA_20SM100_MMA_F16BF16_SSISJ_SJ_fLi64ELi64ELNSA_4UMMA5MajorE1ELSO_1ELNSN_7ScaleInE0ELSP_0EEEEEENSA_6LayoutISE_NSB_IJNSC_ILi0EEEST_ST_EEEEENSB_IJNSA_10UnderscoreESW_SW_EEEEENS7_6detail27Sm100ImplicitGemmTileTraitsINSA_13SM90_TMA_LOADENSA_14ComposedLayoutINSA_7SwizzleILi3ELi4ELi3EEENSA_18smem_ptr_flag_bitsILi16EEENSS_INSB_IJSG_NSC_ILi8EEEEEENSB_IJSD_SG_EEEEEEEvEENS10_INSA_20SM90_TMA_LOAD_IM2COLES1B_vEEEENS_8epilogue10collective18CollectiveEpilogueINS1G_23Sm100TmaWarpSpecializedILi3ELi2ELi16ELb1ELb0EEEJSI_NSB_IJNSS_ISG_SD_EENSS_INSC_ILi32EEESD_EEEEESJ_NSB_IJlNSB_IJSD_llEEEST_EEESJ_S1Q_NS1G_6fusion15FusionCallbacksIS1K_NS1R_17LinearCombinationISJ_fSJ_fLNS_15FloatRoundStyleE2EEESI_S1O_JEEENSA_5SM1004TMEM4LOAD26SM100_TMEM_LOAD_16dp256b4xES11_NS12_INS13_ILi2ELi4ELi3EEES16_NSS_INSB_IJS17_S1M_EEENSB_IJS1M_SD_EEEEEEENSA_17SM75_U32x4_LDSM_NENSA_14SM90_TMA_STOREES25_NSA_17SM90_U32x4_STSM_NENSA_39AutoVectorizingCopyWithAssumedAlignmentILi128EEEEEEvvEEEEvNT_6ParamsE)
	.align		4
        /*000c*/ 	.word	index@(__assertfail)
	.align		4
        /*0010*/ 	.word	0x00000000
	.align		4
        /*0014*/ 	.word	0xfffffffe
	.align		4
        /*0018*/ 	.word	0x00000000
	.align		4
        /*001c*/ 	.word	0xfffffffd
	.align		4
        /*0020*/ 	.word	0x00000000
	.align		4
        /*0024*/ 	.word	0xfffffffc


//--------------------- .nv.constant4             --------------------------
	.section	.nv.constant4,"a",@progbits
	.align	8
	.align		8
.nv.constant4:
        /*0000*/ 	.dword	__assertfail
	.align		8
        /*0008*/ 	.dword	__unnamed_1
	.align		8
        /*0010*/ 	.dword	__unnamed_2
	.align		8
        /*0018*/ 	.dword	_ZN39_INTERNAL_336ba5d1_4_k_cu_fb5260c2_30554cuda3std3__45__cpo5beginE
	.align		8
        /*0020*/ 	.dword	_ZN39_INTERNAL_336ba5d1_4_k_cu_fb5260c2_30554cuda3std3__45__cpo3endE
	.align		8
        /*0028*/ 	.dword	_ZN39_INTERNAL_336ba5d1_4_k_cu_fb5260c2_30554cuda3std3__45__cpo6cbeginE
	.align		8
        /*0030*/ 	.dword	_ZN39_INTERNAL_336ba5d1_4_k_cu_fb5260c2_30554cuda3std3__45__cpo4cendE
	.align		8
        /*0038*/ 	.dword	_ZN39_INTERNAL_336ba5d1_4_k_cu_fb5260c2_30554cuda3std3__441_GLOBAL__N__336ba5d1_4_k_cu_fb5260c2_30556ignoreE
	.align		8
        /*0040*/ 	.dword	_ZN39_INTERNAL_336ba5d1_4_k_cu_fb5260c2_30554cuda3std3__419piecewise_constructE
	.align		8
        /*0048*/ 	.dword	_ZN39_INTERNAL_336ba5d1_4_k_cu_fb5260c2_30554cuda3std3__48in_placeE
	.align		8
        /*0050*/ 	.dword	_ZN39_INTERNAL_336ba5d1_4_k_cu_fb5260c2_30554cuda3std6ranges3__45__cpo4swapE
	.align		8
        /*0058*/ 	.dword	_ZN39_INTERNAL_336ba5d1_4_k_cu_fb5260c2_30554cuda3std6ranges3__45__cpo9iter_moveE
	.align		8
        /*0060*/ 	.dword	_ZN39_INTERNAL_336ba5d1_4_k_cu_fb5260c2_30554cute7productE
	.align		8
        /*0068*/ 	.dword	_ZN39_INTERNAL_336ba5d1_4_k_cu_fb5260c2_30554cute1_E
	.align		8
        /*0070*/ 	.dword	$str$27
	.align		8
        /*0078*/ 	.dword	$str$28
	.align		8
        /*0080*/ 	.dword	$str$29
	.align		8
        /*0088*/ 	.dword	$str$30


//--------------------- .text._ZN7cutlass13device_kernelINS_4conv6kernel13ConvUniversalINS1_16ConvProblemShapeILNS1_8OperatorE2ELi2EEENS1_10collective14CollectiveConvINS1_47MainloopSm100TmaUmmaWarpSpecializedImplicitGemmILS5_2ELi13ELi2ELi1ELi2EN4cute5tupleIJNSA_1CILi1EEESD_SD_EEEEENSB_IJNSC_ILi64EEENSB_IJSG_EEESH_EEENS_6half_tESJ_NSA_8TiledMMAINSA_8MMA_AtomIJNSA_20SM100_MMA_F16BF16_SSISJ_SJ_fLi64ELi64ELNSA_4UMMA5MajorE1ELSO_1ELNSN_7ScaleInE0ELSP_0EEEEEENSA_6LayoutISE_NSB_IJNSC_ILi0EEEST_ST_EEEEENSB_IJNSA_10UnderscoreESW_SW_EEEEENS7_6detail27Sm100ImplicitGemmTileTraitsINSA_13SM90_TMA_LOADENSA_14ComposedLayoutINSA_7SwizzleILi3ELi4ELi3EEENSA_18smem_ptr_flag_bitsILi16EEENSS_INSB_IJSG_NSC_ILi8EEEEEENSB_IJSD_SG_EEEEEEEvEENS10_INSA_20SM90_TMA_LOAD_IM2COLES1B_vEEEENS_8epilogue10collective18CollectiveEpilogueINS1G_23Sm100TmaWarpSpecializedILi3ELi2ELi16ELb1ELb0EEEJSI_NSB_IJNSS_ISG_SD_EENSS_INSC_ILi32EEESD_EEEEESJ_NSB_IJlNSB_IJSD_llEEEST_EEESJ_S1Q_NS1G_6fusion15FusionCallbacksIS1K_NS1R_17LinearCombinationISJ_fSJ_fLNS_15FloatRoundStyleE2EEESI_S1O_JEEENSA_5SM1004TMEM4LOAD26SM100_TMEM_LOAD_16dp256b4xES11_NS12_INS13_ILi2ELi4ELi3EEES16_NSS_INSB_IJS17_S1M_EEENSB_IJS1M_SD_EEEEEEENSA_17SM75_U32x4_LDSM_NENSA_14SM90_TMA_STOREES25_NSA_17SM90_U32x4_STSM_NENSA_39AutoVectorizingCopyWithAssumedAlignmentILi128EEEEEEvvEEEEvNT_6ParamsE --------------------------
	.section	.text._ZN7cutlass13device_kernelINS_4conv6kernel13ConvUniversalINS1_16ConvProblemShapeILNS1_8OperatorE2ELi2EEENS1_10collective14CollectiveConvINS1_47MainloopSm100TmaUmmaWarpSpecializedImplicitGemmILS5_2ELi13ELi2ELi1ELi2EN4cute5tupleIJNSA_1CILi1EEESD_SD_EEEEENSB_IJNSC_ILi64EEENSB_IJSG_EEESH_EEENS_6half_tESJ_NSA_8TiledMMAINSA_8MMA_AtomIJNSA_20SM100_MMA_F16BF16_SSISJ_SJ_fLi64ELi64ELNSA_4UMMA5MajorE1ELSO_1ELNSN_7ScaleInE0ELSP_0EEEEEENSA_6LayoutISE_NSB_IJNSC_ILi0EEEST_ST_EEEEENSB_IJNSA_10UnderscoreESW_SW_EEEEENS7_6detail27Sm100ImplicitGemmTileTraitsINSA_13SM90_TMA_LOADENSA_14ComposedLayoutINSA_7SwizzleILi3ELi4ELi3EEENSA_18smem_ptr_flag_bitsILi16EEENSS_INSB_IJSG_NSC_ILi8EEEEEENSB_IJSD_SG_EEEEEEEvEENS10_INSA_20SM90_TMA_LOAD_IM2COLES1B_vEEEENS_8epilogue10collective18CollectiveEpilogueINS1G_23Sm100TmaWarpSpecializedILi3ELi2ELi16ELb1ELb0EEEJSI_NSB_IJNSS_ISG_SD_EENSS_INSC_ILi32EEESD_EEEEESJ_NSB_IJlNSB_IJSD_llEEEST_EEESJ_S1Q_NS1G_6fusion15FusionCallbacksIS1K_NS1R_17LinearCombinationISJ_fSJ_fLNS_15FloatRoundStyleE2EEESI_S1O_JEEENSA_5SM1004TMEM4LOAD26SM100_TMEM_LOAD_16dp256b4xES11_NS12_INS13_ILi2ELi4ELi3EEES16_NSS_INSB_IJS17_S1M_EEENSB_IJS1M_SD_EEEEEEENSA_17SM75_U32x4_LDSM_NENSA_14SM90_TMA_STOREES25_NSA_17SM90_U32x4_STSM_NENSA_39AutoVectorizingCopyWithAssumedAlignmentILi128EEEEEEvvEEEEvNT_6ParamsE,"ax",@progbits
	.align	128
.text._ZN7cutlass13device_kernelINS_4conv6kernel13ConvUniversalINS1_16ConvProblemShapeILNS1_8OperatorE2ELi2EEENS1_10collective14CollectiveConvINS1_47MainloopSm100TmaUmmaWarpSpecializedImplicitGemmILS5_2ELi13ELi2ELi1ELi2EN4cute5tupleIJNSA_1CILi1EEESD_SD_EEEEENSB_IJNSC_ILi64EEENSB_IJSG_EEESH_EEENS_6half_tESJ_NSA_8TiledMMAINSA_8MMA_AtomIJNSA_20SM100_MMA_F16BF16_SSISJ_SJ_fLi64ELi64ELNSA_4UMMA5MajorE1ELSO_1ELNSN_7ScaleInE0ELSP_0EEEEEENSA_6LayoutISE_NSB_IJNSC_ILi0EEEST_ST_EEEEENSB_IJNSA_10UnderscoreESW_SW_EEEEENS7_6detail27Sm100ImplicitGemmTileTraitsINSA_13SM90_TMA_LOADENSA_14ComposedLayoutINSA_7SwizzleILi3ELi4ELi3EEENSA_18smem_ptr_flag_bitsILi16EEENSS_INSB_IJSG_NSC_ILi8EEEEEENSB_IJSD_SG_EEEEEEEvEENS10_INSA_20SM90_TMA_LOAD_IM2COLES1B_vEEEENS_8epilogue10collective18CollectiveEpilogueINS1G_23Sm100TmaWarpSpecializedILi3ELi2ELi16ELb1ELb0EEEJSI_NSB_IJNSS_ISG_SD_EENSS_INSC_ILi32EEESD_EEEEESJ_NSB_IJlNSB_IJSD_llEEEST_EEESJ_S1Q_NS1G_6fusion15FusionCallbacksIS1K_NS1R_17LinearCombinationISJ_fSJ_fLNS_15FloatRoundStyleE2EEESI_S1O_JEEENSA_5SM1004TMEM4LOAD26SM100_TMEM_LOAD_16dp256b4xES11_NS12_INS13_ILi2ELi4ELi3EEES16_NSS_INSB_IJS17_S1M_EEENSB_IJS1M_SD_EEEEEEENSA_17SM75_U32x4_LDSM_NENSA_14SM90_TMA_STOREES25_NSA_17SM90_U32x4_STSM_NENSA_39AutoVectorizingCopyWithAssumedAlignmentILi128EEEEEEvvEEEEvNT_6ParamsE:
        .type           _ZN7cutlass13device_kernelINS_4conv6kernel13ConvUniversalINS1_16ConvProblemShapeILNS1_8OperatorE2ELi2EEENS1_10collective14CollectiveConvINS1_47MainloopSm100TmaUmmaWarpSpecializedImplicitGemmILS5_2ELi13ELi2ELi1ELi2EN4cute5tupleIJNSA_1CILi1EEESD_SD_EEEEENSB_IJNSC_ILi64EEENSB_IJSG_EEESH_EEENS_6half_tESJ_NSA_8TiledMMAINSA_8MMA_AtomIJNSA_20SM100_MMA_F16BF16_SSISJ_SJ_fLi64ELi64ELNSA_4UMMA5MajorE1ELSO_1ELNSN_7ScaleInE0ELSP_0EEEEEENSA_6LayoutISE_NSB_IJNSC_ILi0EEEST_ST_EEEEENSB_IJNSA_10UnderscoreESW_SW_EEEEENS7_6detail27Sm100ImplicitGemmTileTraitsINSA_13SM90_TMA_LOADENSA_14ComposedLayoutINSA_7SwizzleILi3ELi4ELi3EEENSA_18smem_ptr_flag_bitsILi16EEENSS_INSB_IJSG_NSC_ILi8EEEEEENSB_IJSD_SG_EEEEEEEvEENS10_INSA_20SM90_TMA_LOAD_IM2COLES1B_vEEEENS_8epilogue10collective18CollectiveEpilogueINS1G_23Sm100TmaWarpSpecializedILi3ELi2ELi16ELb1ELb0EEEJSI_NSB_IJNSS_ISG_SD_EENSS_INSC_ILi32EEESD_EEEEESJ_NSB_IJlNSB_IJSD_llEEEST_EEESJ_S1Q_NS1G_6fusion15FusionCallbacksIS1K_NS1R_17LinearCombinationISJ_fSJ_fLNS_15FloatRoundStyleE2EEESI_S1O_JEEENSA_5SM1004TMEM4LOAD26SM100_TMEM_LOAD_16dp256b4xES11_NS12_INS13_ILi2ELi4ELi3EEES16_NSS_INSB_IJS17_S1M_EEENSB_IJS1M_SD_EEEEEEENSA_17SM75_U32x4_LDSM_NENSA_14SM90_TMA_STOREES25_NSA_17SM90_U32x4_STSM_NENSA_39AutoVectorizingCopyWithAssumedAlignmentILi128EEEEEEvvEEEEvNT_6ParamsE,@function
        .size           _ZN7cutlass13device_kernelINS_4conv6kernel13ConvUniversalINS1_16ConvProblemShapeILNS1_8OperatorE2ELi2EEENS1_10collective14CollectiveConvINS1_47MainloopSm100TmaUmmaWarpSpecializedImplicitGemmILS5_2ELi13ELi2ELi1ELi2EN4cute5tupleIJNSA_1CILi1EEESD_SD_EEEEENSB_IJNSC_ILi64EEENSB_IJSG_EEESH_EEENS_6half_tESJ_NSA_8TiledMMAINSA_8MMA_AtomIJNSA_20SM100_MMA_F16BF16_SSISJ_SJ_fLi64ELi64ELNSA_4UMMA5MajorE1ELSO_1ELNSN_7ScaleInE0ELSP_0EEEEEENSA_6LayoutISE_NSB_IJNSC_ILi0EEEST_ST_EEEEENSB_IJNSA_10UnderscoreESW_SW_EEEEENS7_6detail27Sm100ImplicitGemmTileTraitsINSA_13SM90_TMA_LOADENSA_14ComposedLayoutINSA_7SwizzleILi3ELi4ELi3EEENSA_18smem_ptr_flag_bitsILi16EEENSS_INSB_IJSG_NSC_ILi8EEEEEENSB_IJSD_SG_EEEEEEEvEENS10_INSA_20SM90_TMA_LOAD_IM2COLES1B_vEEEENS_8epilogue10collective18CollectiveEpilogueINS1G_23Sm100TmaWarpSpecializedILi3ELi2ELi16ELb1ELb0EEEJSI_NSB_IJNSS_ISG_SD_EENSS_INSC_ILi32EEESD_EEEEESJ_NSB_IJlNSB_IJSD_llEEEST_EEESJ_S1Q_NS1G_6fusion15FusionCallbacksIS1K_NS1R_17LinearCombinationISJ_fSJ_fLNS_15FloatRoundStyleE2EEESI_S1O_JEEENSA_5SM1004TMEM4LOAD26SM100_TMEM_LOAD_16dp256b4xES11_NS12_INS13_ILi2ELi4ELi3EEES16_NSS_INSB_IJS17_S1M_EEENSB_IJS1M_SD_EEEEEEENSA_17SM75_U32x4_LDSM_NENSA_14SM90_TMA_STOREES25_NSA_17SM90_U32x4_STSM_NENSA_39AutoVectorizingCopyWithAssumedAlignmentILi128EEEEEEvvEEEEvNT_6ParamsE,(.L_x_171 - _ZN7cutlass13device_kernelINS_4conv6kernel13ConvUniversalINS1_16ConvProblemShapeILNS1_8OperatorE2ELi2EEENS1_10collective14CollectiveConvINS1_47MainloopSm100TmaUmmaWarpSpecializedImplicitGemmILS5_2ELi13ELi2ELi1ELi2EN4cute5tupleIJNSA_1CILi1EEESD_SD_EEEEENSB_IJNSC_ILi64EEENSB_IJSG_EEESH_EEENS_6half_tESJ_NSA_8TiledMMAINSA_8MMA_AtomIJNSA_20SM100_MMA_F16BF16_SSISJ_SJ_fLi64ELi64ELNSA_4UMMA5MajorE1ELSO_1ELNSN_7ScaleInE0ELSP_0EEEEEENSA_6LayoutISE_NSB_IJNSC_ILi0EEEST_ST_EEEEENSB_IJNSA_10UnderscoreESW_SW_EEEEENS7_6detail27Sm100ImplicitGemmTileTraitsINSA_13SM90_TMA_LOADENSA_14ComposedLayoutINSA_7SwizzleILi3ELi4ELi3EEENSA_18smem_ptr_flag_bitsILi16EEENSS_INSB_IJSG_NSC_ILi8EEEEEENSB_IJSD_SG_EEEEEEEvEENS10_INSA_20SM90_TMA_LOAD_IM2COLES1B_vEEEENS_8epilogue10collective18CollectiveEpilogueINS1G_23Sm100TmaWarpSpecializedILi3ELi2ELi16ELb1ELb0EEEJSI_NSB_IJNSS_ISG_SD_EENSS_INSC_ILi32EEESD_EEEEESJ_NSB_IJlNSB_IJSD_llEEEST_EEESJ_S1Q_NS1G_6fusion15FusionCallbacksIS1K_NS1R_17LinearCombinationISJ_fSJ_fLNS_15FloatRoundStyleE2EEESI_S1O_JEEENSA_5SM1004TMEM4LOAD26SM100_TMEM_LOAD_16dp256b4xES11_NS12_INS13_ILi2ELi4ELi3EEES16_NSS_INSB_IJS17_S1M_EEENSB_IJS1M_SD_EEEEEEENSA_17SM75_U32x4_LDSM_NENSA_14SM90_TMA_STOREES25_NSA_17SM90_U32x4_STSM_NENSA_39AutoVectorizingCopyWithAssumedAlignmentILi128EEEEEEvvEEEEvNT_6ParamsE)
        .other          _ZN7cutlass13device_kernelINS_4conv6kernel13ConvUniversalINS1_16ConvProblemShapeILNS1_8OperatorE2ELi2EEENS1_10collective14CollectiveConvINS1_47MainloopSm100TmaUmmaWarpSpecializedImplicitGemmILS5_2ELi13ELi2ELi1ELi2EN4cute5tupleIJNSA_1CILi1EEESD_SD_EEEEENSB_IJNSC_ILi64EEENSB_IJSG_EEESH_EEENS_6half_tESJ_NSA_8TiledMMAINSA_8MMA_AtomIJNSA_20SM100_MMA_F16BF16_SSISJ_SJ_fLi64ELi64ELNSA_4UMMA5MajorE1ELSO_1ELNSN_7ScaleInE0ELSP_0EEEEEENSA_6LayoutISE_NSB_IJNSC_ILi0EEEST_ST_EEEEENSB_IJNSA_10UnderscoreESW_SW_EEEEENS7_6detail27Sm100ImplicitGemmTileTraitsINSA_13SM90_TMA_LOADENSA_14ComposedLayoutINSA_7SwizzleILi3ELi4ELi3EEENSA_18smem_ptr_flag_bitsILi16EEENSS_INSB_IJSG_NSC_ILi8EEEEEENSB_IJSD_SG_EEEEEEEvEENS10_INSA_20SM90_TMA_LOAD_IM2COLES1B_vEEEENS_8epilogue10collective18CollectiveEpilogueINS1G_23Sm100TmaWarpSpecializedILi3ELi2ELi16ELb1ELb0EEEJSI_NSB_IJNSS_ISG_SD_EENSS_INSC_ILi32EEESD_EEEEESJ_NSB_IJlNSB_IJSD_llEEEST_EEESJ_S1Q_NS1G_6fusion15FusionCallbacksIS1K_NS1R_17LinearCombinationISJ_fSJ_fLNS_15FloatRoundStyleE2EEESI_S1O_JEEENSA_5SM1004TMEM4LOAD26SM100_TMEM_LOAD_16dp256b4xES11_NS12_INS13_ILi2ELi4ELi3EEES16_NSS_INSB_IJS17_S1M_EEENSB_IJS1M_SD_EEEEEEENSA_17SM75_U32x4_LDSM_NENSA_14SM90_TMA_STOREES25_NSA_17SM90_U32x4_STSM_NENSA_39AutoVectorizingCopyWithAssumedAlignmentILi128EEEEEEvvEEEEvNT_6ParamsE,@"STO_CUDA_ENTRY STV_DEFAULT"
_ZN7cutlass13device_kernelINS_4conv6kernel13ConvUniversalINS1_16ConvProblemShapeILNS1_8OperatorE2ELi2EEENS1_10collective14CollectiveConvINS1_47MainloopSm100TmaUmmaWarpSpecializedImplicitGemmILS5_2ELi13ELi2ELi1ELi2EN4cute5tupleIJNSA_1CILi1EEESD_SD_EEEEENSB_IJNSC_ILi64EEENSB_IJSG_EEESH_EEENS_6half_tESJ_NSA_8TiledMMAINSA_8MMA_AtomIJNSA_20SM100_MMA_F16BF16_SSISJ_SJ_fLi64ELi64ELNSA_4UMMA5MajorE1ELSO_1ELNSN_7ScaleInE0ELSP_0EEEEEENSA_6LayoutISE_NSB_IJNSC_ILi0EEEST_ST_EEEEENSB_IJNSA_10UnderscoreESW_SW_EEEEENS7_6detail27Sm100ImplicitGemmTileTraitsINSA_13SM90_TMA_LOADENSA_14ComposedLayoutINSA_7SwizzleILi3ELi4ELi3EEENSA_18smem_ptr_flag_bitsILi16EEENSS_INSB_IJSG_NSC_ILi8EEEEEENSB_IJSD_SG_EEEEEEEvEENS10_INSA_20SM90_TMA_LOAD_IM2COLES1B_vEEEENS_8epilogue10collective18CollectiveEpilogueINS1G_23Sm100TmaWarpSpecializedILi3ELi2ELi16ELb1ELb0EEEJSI_NSB_IJNSS_ISG_SD_EENSS_INSC_ILi32EEESD_EEEEESJ_NSB_IJlNSB_IJSD_llEEEST_EEESJ_S1Q_NS1G_6fusion15FusionCallbacksIS1K_NS1R_17LinearCombinationISJ_fSJ_fLNS_15FloatRoundStyleE2EEESI_S1O_JEEENSA_5SM1004TMEM4LOAD26SM100_TMEM_LOAD_16dp256b4xES11_NS12_INS13_ILi2ELi4ELi3EEES16_NSS_INSB_IJS17_S1M_EEENSB_IJS1M_SD_EEEEEEENSA_17SM75_U32x4_LDSM_NENSA_14SM90_TMA_STOREES25_NSA_17SM90_U32x4_STSM_NENSA_39AutoVectorizingCopyWithAssumedAlignmentILi128EEEEEEvvEEEEvNT_6ParamsE:
[----:B------:R-:W1:Y:S01]  /*0000*/  LDC R1, c[0x0][0x37c] ;  /* 0x0000df00ff017b82 */ /* 0x000e620000000800 */
[----:B------:R-:W2:Y:S07]  /*0010*/  S2R R54, SR_TID.X ;  /* 0x0000000000367919 */ /* 0x000eae0000002100 */
[----:B------:R-:W3:Y:S01]  /*0020*/  LDC.64 R2, c[0x0][0x890] ;  /* 0x00022400ff027b82 */ /* 0x000ee20000000a00 */
[----:B------:R-:W-:Y:S01]  /*0030*/  ELECT P2, URZ, PT ;  /* 0x0000000000ff782f */ /* 0x000fe20003840000 */
[----:B-1----:R-:W-:Y:S01]  /*0040*/  VIADD R1, R1, 0xfffffff8 ;  /* 0xfffffff801017836 */ /* 0x002fe20000000000 */
[----:B------:R-:W-:-:S02]  /*0050*/  PRMT R55, RZ, 0x7610, R55 ;  /* 0x00007610ff377816 */ /* 0x000fc40000000037 */
[----:B---3--:R-:W-:-:S04]  /*0060*/  ISETP.NE.U32.AND P0, PT, R2, RZ, PT ;  /* 0x000000ff0200720c */ /* 0x008fc80003f05070 */
[----:B------:R-:W-:Y:S02]  /*0070*/  ISETP.NE.AND.EX P0, PT, R3, RZ, PT, P0 ;  /* 0x000000ff0300720c */ /* 0x000fe40003f05300 */
[----:B--2---:R-:W-:-:S05]  /*0080*/  SHF.R.U32.HI R56, RZ, 0x5, R54 ;  /* 0x00000005ff387819 */ /* 0x004fca0000011636 */
[----:B------:R-:W1:Y:S02]  /*0090*/  SHFL.IDX PT, R0, R56, RZ, 0x1f ;  /* 0x00001fff38007589 */ /* 0x000e6400000e0000 */
[----:B-1----:R-:W-:-:S04]  /*00a0*/  R2UR UR15, R0 ;  /* 0x00000000000f72ca */ /* 0x002fc800000e0000 */
[----:B------:R-:W-:Y:S05]  /*00b0*/  @P0 BRA `(.L_x_0) ;  /* 0x0000000000300947 */ /* 0x000fea0003800000 */
[----:B------:R-:W1:Y:S02]  /*00c0*/  LDCU.64 UR4, c[0x0][0x888] ;  /* 0x00011100ff0477ac */ /* 0x000e640008000a00 */
[----:B-1----:R-:W-:-:S04]  /*00d0*/  UISETP.NE.U32.AND UP0, UPT, UR4, URZ, UPT ;  /* 0x000000ff0400728c */ /* 0x002fc8000bf05070 */
[----:B------:R-:W-:-:S09]  /*00e0*/  UISETP.NE.AND.EX UP0, UPT, UR5, URZ, UPT, UP0 ;  /* 0x000000ff0500728c */ /* 0x000fd2000bf05300 */
[----:B------:R-:W-:Y:S05]  /*00f0*/  BRA.U !UP0, `(.L_x_1) ;  /* 0x0000000108147547 */ /* 0x000fea000b800000 */
[----:B------:R-:W1:Y:S01]  /*0100*/  LDC.64 R26, c[0x0][0x888] ;  /* 0x00022200ff1a7b82 */ /* 0x000e620000000a00 */
[----:B------:R-:W1:Y:S02]  /*0110*/  LDCU.64 UR4, c[0x0][0x358] ;  /* 0x00006b00ff0477ac */ /* 0x000e640008000a00 */
[----:B-1----:R1:W5:Y:S01]  /*0120*/  LDG.E R26, desc[UR4][R26.64] ;  /* 0x000000041a1a7981 */ /* 0x002362000c1e1900 */
[----:B------:R-:W-:Y:S01]  /*0130*/  HFMA2 R55, -RZ, RZ, 0, 5.9604644775390625e-08 ;  /* 0x00000001ff377431 */ /* 0x000fe200000001ff */
[----:B------:R-:W-:Y:S05]  /*0140*/  BRA `(.L_x_0) ;  /* 0x00000000000c7947 */ /* 0x000fea0003800000 */
.L_x_1:
[----:B------:R-:W1:Y:S01]  /*0150*/  LDCU UR4, c[0x0][0x880] ;  /* 0x00011000ff0477ac */ /* 0x000e620008000800 */
[----:B------:R-:W-:Y:S01]  /*0160*/  HFMA2 R55, -RZ, RZ, 0, 5.9604644775390625e-08 ;  /* 0x00000001ff377431 */ /* 0x000fe200000001ff */
[----:B-1----:R-:W-:-:S07]  /*0170*/  MOV R26, UR4 ;  /* 0x00000004001a7c02 */ /* 0x002fce0008000f00 */
.L_x_0:
[----:B------:R-:W2:Y:S02]  /*0180*/  LDCU.64 UR4, c[0x0][0x8b0] ;  /* 0x00011600ff0477ac */ /* 0x000ea40008000a00 */
[----:B--2---:R-:W-:-:S04]  /*0190*/  UISETP.NE.U32.AND UP0, UPT, UR4, URZ, UPT ;  /* 0x000000ff0400728c */ /* 0x004fc8000bf05070 */
[----:B------:R-:W-:-:S09]  /*01a0*/  UISETP.NE.AND.EX UP0, UPT, UR5, URZ, UPT, UP0 ;  /* 0x000000ff0500728c */ /* 0x000fd2000bf05300 */
[----:B------:R-:W-:Y:S05]  /*01b0*/  BRA.U UP0, `(.L_x_2) ;  /* 0x0000000100287547 */ /* 0x000fea000b800000 */
[----:B------:R-:W2:Y:S02]  /*01c0*/  LDCU.64 UR4, c[0x0][0x8a8] ;  /* 0x00011500ff0477ac */ /* 0x000ea40008000a00 */
[----:B--2---:R-:W-:-:S04]  /*01d0*/  UISETP.NE.U32.AND UP0, UPT, UR4, URZ, UPT ;  /* 0x000000ff0400728c */ /* 0x004fc8000bf05070 */
[----:B------:R-:W-:-:S09]  /*01e0*/  UISETP.NE.AND.EX UP0, UPT, UR5, URZ, UPT, UP0 ;  /* 0x000000ff0500728c */ /* 0x000fd2000bf05300 */
[----:B------:R-:W-:Y:S05]  /*01f0*/  BRA.U !UP0, `(.L_x_3) ;  /* 0x0000000108107547 */ /* 0x000fea000b800000 */
[----:B------:R-:W2:Y:S01]  /*0200*/  LDC.64 R24, c[0x0][0x8a8] ;  /* 0x00022a00ff187b82 */ /* 0x000ea20000000a00 */
[----:B------:R-:W2:Y:S02]  /*0210*/  LDCU.64 UR4, c[0x0][0x358] ;  /* 0x00006b00ff0477ac */ /* 0x000ea40008000a00 */
[----:B--2---:R2:W5:Y:S01]  /*0220*/  LDG.E R24, desc[UR4][R24.64] ;  /* 0x0000000418187981 */ /* 0x004562000c1e1900 */
[----:B------:R-:W-:Y:S05]  /*0230*/  BRA `(.L_x_2) ;  /* 0x0000000000087947 */ /* 0x000fea0003800000 */
.L_x_3:
[----:B------:R-:W2:Y:S02]  /*0240*/  LDCU UR4, c[0x0][0x8a0] ;  /* 0x00011400ff0477ac */ /* 0x000ea40008000800 */
[----:B--2---:R-:W-:Y:S02]  /*0250*/  MOV R24, UR4 ;  /* 0x0000000400187c02 */ /* 0x004fe40008000f00 */
.L_x_2:
[----:B------:R-:W3:Y:S01]  /*0260*/  LDC.64 R4, c[0x0][0x888] ;  /* 0x00022200ff047b82 */ /* 0x000ee20000000a00 */
[----:B------:R-:W-:Y:S01]  /*0270*/  IMAD.U32 R0, RZ, RZ, UR15 ;  /* 0x0000000fff007e24 */ /* 0x000fe2000f8e00ff */
[----:B------:R-:W-:Y:S01]  /*0280*/  ISETP.EQ.U32.AND P4, PT, R2, RZ, PT ;  /* 0x000000ff0200720c */ /* 0x000fe20003f82070 */
[----:B------:R-:W-:Y:S03]  /*0290*/  BSSY.RECONVERGENT B0, `(.L_x_4) ;  /* 0x0000012000007945 */ /* 0x000fe60003800200 */
[----:B------:R-:W-:Y:S02]  /*02a0*/  ISETP.NE.OR P1, PT, R0, 0x1, !P2 ;  /* 0x000000010000780c */ /* 0x000fe40005725670 */
[----:B---3--:R-:W-:-:S04]  /*02b0*/  ISETP.NE.U32.AND P0, PT, R4, RZ, PT ;  /* 0x000000ff0400720c */ /* 0x008fc80003f05070 */
[----:B------:R-:W-:-:S13]  /*02c0*/  ISETP.NE.AND.EX P0, PT, R5, RZ, PT, P0 ;  /* 0x000000ff0500720c */ /* 0x000fda0003f05300 */
[----:B------:R-:W-:Y:S01]  /*02d0*/  VOTEU.ANY UP3, P0 ;  /* 0x0000000000ff7886 */ /* 0x000fe20000060100 */
[----:B------:R-:W-:Y:S02]  /*02e0*/  PLOP3.LUT P3, PT, PT, PT, UP3, 0x80, 0x8 ;  /* 0x000000000008781c */ /* 0x000fe40003f6f038 */
[----:B------:R-:W-:Y:S02]  /*02f0*/  ISETP.NE.OR P0, PT, R0, 0x3, !P2 ;  /* 0x000000030000780c */ /* 0x000fe40005705670 */
[----:B------:R-:W-:-:S04]  /*0300*/  ISETP.EQ.OR.EX P5, PT, R3, RZ, !P3, P4 ;  /* 0x000000ff0300720c */ /* 0x000fc80005fa2740 */
[----:B------:R-:W-:Y:S01]  /*0310*/  P2R R61, PR, RZ, 0x20 ;  /* 0x00000020ff3d7803 */ /* 0x000fe20000000000 */
[----:B------:R-:W-:Y:S05]  /*0320*/  @P1 BRA `(.L_x_5) ;  /* 0x0000000000201947 */ /* 0x000fea0003800000 */
[----:B------:R-:W3:Y:S02]  /*0330*/  LDCU.64 UR4, c[0x0][0x348] ;  /* 0x00006900ff0477ac */ /* 0x000ee40008000a00 */
[----:B---3--:R-:W-:Y:S02]  /*0340*/  UIADD3 UR6, UP1, UPT, UR4, 0x80, URZ ;  /* 0x0000008004067890 */ /* 0x008fe4000ff3e0ff */
[----:B------:R-:W-:Y:S02]  /*0350*/  UIADD3 UR4, UP0, UPT, UR4, 0x180, URZ ;  /* 0x0000018004047890 */ /* 0x000fe4000ff1e0ff */
[----:B------:R-:W-:Y:S02]  /*0360*/  UIADD3.X UR7, UPT, UPT, URZ, UR5, URZ, UP1, !UPT ;  /* 0x00000005ff077290 */ /* 0x000fe40008ffe4ff */
[----:B------:R-:W-:-:S07]  /*0370*/  UIADD3.X UR5, UPT, UPT, URZ, UR5, URZ, UP0, !UPT ;  /* 0x00000005ff057290 */ /* 0x000fce00087fe4ff */
[----:B------:R3:W-:Y:S02]  /*0380*/  UTMACCTL.PF [UR6] ;  /* 0x00000000060079b9 */ /* 0x0007e40008040000 */
[----:B------:R3:W-:Y:S02]  /*0390*/  UTMACCTL.PF [UR4] ;  /* 0x00000000040079b9 */ /* 0x0007e40008040000 */
[----:B---3--:R-:W-:Y:S01]  /*03a0*/  NOP ;  /* 0x0000000000007918 */ /* 0x008fe20000000000 */
.L_x_5:
[----:B------:R-:W-:Y:S05]  /*03b0*/  BSYNC.RECONVERGENT B0 ;  /* 0x0000000000007941 */ /* 0x000fea0003800200 */
.L_x_4:
[----:B------:R-:W-:Y:S04]  /*03c0*/  BSSY.RECONVERGENT B0, `(.L_x_6) ;  /* 0x000000a000007945 */ /* 0x000fe80003800200 */
        /* <DEDUP_REMOVED lines=9> */
.L_x_7:
[----:B------:R-:W-:Y:S05]  /*0460*/  BSYNC.RECONVERGENT B0 ;  /* 0x0000000000007941 */ /* 0x000fea0003800200 */
.L_x_6:
[----:B------:R-:W-:Y:S01]  /*0470*/  UPLOP3.LUT UP2, UPT, UPT, UPT, UPT, 0x80, 0x8 ;  /* 0x000000000008789c */ /* 0x000fe20003f4f070 */
[----:B------:R-:W-:Y:S10]  /*0480*/  @!P5 BRA `(.L_x_8) ;  /* 0x000000000024d947 */ /* 0x000ff40003800000 */
[----:B------:R-:W-:Y:S01]  /*0490*/  ISETP.NE.U32.AND P1, PT, R2, RZ, PT ;  /* 0x000000ff0200720c */ /* 0x000fe20003f25070 */
[----:B------:R-:W-:Y:S01]  /*04a0*/  USEL UR4, URZ, 0xffffffff, UP3 ;  /* 0xffffffffff047887 */ /* 0x000fe20009800000 */
[----:B-----5:R-:W-:Y:S02]  /*04b0*/  FSETP.NEU.AND P0, PT, R26, RZ, PT ;  /* 0x000000ff1a00720b */ /* 0x020fe40003f0d000 */
[----:B------:R-:W-:-:S11]  /*04c0*/  ISETP.NE.AND.EX P1, PT, R3, RZ, PT, P1 ;  /* 0x000000ff0300720c */ /* 0x000fd60003f25310 */
[----:B------:R-:W-:Y:S02]  /*04d0*/  VOTEU.ANY UP0, P0 ;  /* 0x0000000000ff7886 */ /* 0x000fe40000000100 */
[----:B------:R-:W-:-:S05]  /*04e0*/  VOTEU.ANY UP1, P1 ;  /* 0x0000000000ff7886 */ /* 0x000fca0000820100 */
[----:B------:R-:W-:-:S04]  /*04f0*/  @!UP1 USEL UR4, URZ, 0xffffffff, UP0 ;  /* 0xffffffffff049887 */ /* 0x000fc80008000000 */
[----:B------:R-:W-:-:S04]  /*0500*/  ULOP3.LUT UR4, UR4, 0x1, URZ, 0xc0, !UPT ;  /* 0x0000000104047892 */ /* 0x000fc8000f8ec0ff */
[----:B------:R-:W-:-:S11]  /*0510*/  UISETP.NE.U32.AND UP2, UPT, UR4, 0x1, UPT ;  /* 0x000000010400788c */ /* 0x000fd6000bf45070 */
.L_x_8:
[----:B------:R-:W3:Y:S01]  /*0520*/  SHFL.IDX PT, R2, R56, RZ, 0x1f ;  /* 0x00001fff38027589 */ /* 0x000ee200000e0000 */
[----:B------:R-:W-:-:S04]  /*0530*/  UISETP.NE.AND UP0, UPT, UR15, 0x2, UPT ;  /* 0x000000020f00788c */ /* 0x000fc8000bf05270 */
[----:B------:R-:W-:Y:S01]  /*0540*/  USEL UR43, URZ, 0x1, UP0 ;  /* 0x00000001ff2b7887 */ /* 0x000fe20008000000 */
[----:B---3--:R-:W-:-:S13]  /*0550*/  ISETP.NE.AND P0, PT, R2, RZ, PT ;  /* 0x000000ff0200720c */ /* 0x008fda0003f05270 */
[----:B------:R-:W-:Y:S05]  /*0560*/  @P0 BRA `(.L_x_9) ;  /* 0x00000000009c0947 */ /* 0x000fea0003800000 */
[----:B------:R-:W-:Y:S01]  /*0570*/  ELECT P0, URZ, PT ;  /* 0x0000000000ff782f */ /* 0x000fe20003800000 */
[----:B------:R-:W-:-:S12]  /*0580*/  BSSY.RECONVERGENT B0, `(.L_x_9) ;  /* 0x0000025000007945 */ /* 0x000fd80003800200 */
[----:B------:R-:W-:Y:S05]  /*0590*/  @!P0 BRA `(.L_x_10) ;  /* 0x00000000008c8947 */ /* 0x000fea0003800000 */
[----:B------:R-:W3:Y:S01]  /*05a0*/  S2UR UR4, SR_CgaCtaId ;  /* 0x00000000000479c3 */ /* 0x000ee20000008800 */
[----:B------:R-:W-:Y:S01]  /*05b0*/  UMOV UR5, 0x400 ;  /* 0x0000040000057882 */ /* 0x000fe20000000000 */
[----:B------:R-:W-:Y:S02]  /*05c0*/  UMOV UR6, 0x1 ;  /* 0x0000000100067882 */ /* 0x000fe40000000000 */
[----:B------:R-:W-:-:S04]  /*05d0*/  UIADD3 UR6, UPT, UPT, -UR6, 0x100000, URZ ;  /* 0x0010000006067890 */ /* 0x000fc8000fffe1ff */
[----:B------:R-:W-:Y:S02]  /*05e0*/  USHF.L.U32 UR7, UR6, 0xb, URZ ;  /* 0x0000000b06077899 */ /* 0x000fe400080006ff */
[----:B------:R-:W-:Y:S02]  /*05f0*/  USHF.L.U32 UR6, UR6, 0x1, URZ ;  /* 0x0000000106067899 */ /* 0x000fe400080006ff */
[----:B---3--:R-:W-:Y:S01]  /*0600*/  ULEA UR4, UR4, UR5, 0x18 ;  /* 0x0000000504047291 */ /* 0x008fe2000f8ec0ff */
[----:B------:R-:W3:Y:S11]  /*0610*/  FENCE.VIEW.ASYNC.S ;  /* 0x00000000000073c6 */ /* 0x000ef60000000000 */
[----:B---3--:R3:W4:Y:S01]  /*0620*/  SYNCS.EXCH.64 URZ, [UR4], UR6 ;  /* 0x0000000604ff75b2 */ /* 0x0087220008000100 */
[----:B------:R3:W1:Y:S01]  /*0630*/  SYNCS.EXCH.64 URZ, [UR4+0x68], UR6 ;  /* 0x0000680604ff75b2 */ /* 0x0006620008000100 */
        /* <DEDUP_REMOVED lines=23> */
[----:B------:R3:W1:Y:S02]  /*07b0*/  SYNCS.EXCH.64 URZ, [UR4+0xc8], UR6 ;  /* 0x0000c80604ff75b2 */ /* 0x0006640008000100 */
[----:B---34-:R-:W-:Y:S01]  /*07c0*/  NOP ;  /* 0x0000000000007918 */ /* 0x018fe20000000000 */
.L_x_10:
[----:B------:R-:W-:Y:S05]  /*07d0*/  BSYNC.RECONVERGENT B0 ;  /* 0x0000000000007941 */ /* 0x000fea0003800200 */
.L_x_9:
[----:B------:R-:W3:Y:S01]  /*07e0*/  SHFL.IDX PT, R2, R56, RZ, 0x1f ;  /* 0x00001fff38027589 */ /* 0x000ee200000e0000 */
[----:B------:R-:W-:Y:S01]  /*07f0*/  NOP ;  /* 0x0000000000007918 */ /* 0x000fe20000000000 */
[----:B---3--:R-:W-:-:S13]  /*0800*/  ISETP.NE.AND P0, PT, R2, 0x1, PT ;  /* 0x000000010200780c */ /* 0x008fda0003f05270 */
[----:B------:R-:W-:Y:S05]  /*0810*/  @P0 BRA `(.L_x_11) ;  /* 0x0000000000500947 */ /* 0x000fea0003800000 */
[----:B------:R-:W3:Y:S01]  /*0820*/  S2UR UR4, SR_CgaCtaId ;  /* 0x00000000000479c3 */ /* 0x000ee20000008800 */
[----:B------:R-:W-:Y:S01]  /*0830*/  UMOV UR5, 0x400 ;  /* 0x0000040000057882 */ /* 0x000fe20000000000 */
[----:B------:R-:W-:Y:S01]  /*0840*/  UMOV UR8, 0x20 ;  /* 0x0000002000087882 */ /* 0x000fe20000000000 */
[----:B------:R-:W-:Y:S01]  /*0850*/  UMOV UR6, 0x80 ;  /* 0x0000008000067882 */ /* 0x000fe20000000000 */
[----:B------:R-:W-:-:S04]  /*0860*/  UIADD3 UR8, UPT, UPT, -UR8, 0x100000, URZ ;  /* 0x0010000008087890 */ /* 0x000fc8000fffe1ff */
[----:B------:R-:W-:Y:S02]  /*0870*/  USHF.L.U32 UR9, UR8, 0xb, URZ ;  /* 0x0000000b08097899 */ /* 0x000fe400080006ff */
[----:B------:R-:W-:Y:S02]  /*0880*/  USHF.L.U32 UR8, UR8, 0x1, URZ ;  /* 0x0000000108087899 */ /* 0x000fe400080006ff */
[----:B------:R-:W-:-:S04]  /*0890*/  UIADD3 UR6, UPT, UPT, -UR6, 0x100000, URZ ;  /* 0x0010000006067890 */ /* 0x000fc8000fffe1ff */
[----:B------:R-:W-:Y:S02]  /*08a0*/  USHF.L.U32 UR7, UR6, 0xb, URZ ;  /* 0x0000000b06077899 */ /* 0x000fe400080006ff */
[----:B------:R-:W-:Y:S01]  /*08b0*/  USHF.L.U32 UR6, UR6, 0x1, URZ ;  /* 0x0000000106067899 */ /* 0x000fe200080006ff */
[----:B------:R-:W-:Y:S01]  /*08c0*/  ELECT P0, URZ, PT ;  /* 0x0000000000ff782f */ /* 0x000fe20003800000 */
[----:B---3--:R-:W-:Y:S01]  /*08d0*/  ULEA UR4, UR4, UR5, 0x18 ;  /* 0x0000000504047291 */ /* 0x008fe2000f8ec0ff */
[----:B------:R-:W3:Y:S11]  /*08e0*/  FENCE.VIEW.ASYNC.S ;  /* 0x00000000000073c6 */ /* 0x000ef60000000000 */
[----:B---3--:R3:W4:Y:S01]  /*08f0*/  SYNCS.EXCH.64 URZ, [UR4+0xd0], UR8 ;  /* 0x0000d00804ff75b2 */ /* 0x0087220008000100 */
[----:B------:R3:W1:Y:S01]  /*0900*/  SYNCS.EXCH.64 URZ, [UR4+0xe8], UR6 ;  /* 0x0000e80604ff75b2 */ /* 0x0006620008000100 */
[----:B------:R3:W1:Y:S01]  /*0910*/  SYNCS.EXCH.64 URZ, [UR4+0xd8], UR8 ;  /* 0x0000d80804ff75b2 */ /* 0x0006620008000100 */
[----:B------:R3:W1:Y:S01]  /*0920*/  SYNCS.EXCH.64 URZ, [UR4+0xf0], UR6 ;  /* 0x0000f00604ff75b2 */ /* 0x0006620008000100 */
[----:B------:R3:W1:Y:S01]  /*0930*/  SYNCS.EXCH.64 URZ, [UR4+0xe0], UR8 ;  /* 0x0000e00804ff75b2 */ /* 0x0006620008000100 */
[----:B------:R3:W1:Y:S01]  /*0940*/  SYNCS.EXCH.64 URZ, [UR4+0xf8], UR6 ;  /* 0x0000f80604ff75b2 */ /* 0x0006620008000100 */
[----:B------:R-:W-:Y:S01]  /*0950*/  NOP ;  /* 0x0000000000007918 */ /* 0x000fe20000000000 */
.L_x_11:
[----:B------:R-:W2:Y:S01]  /*0960*/  SHFL.IDX PT, R2, R56, RZ, 0x1f ;  /* 0x00001fff38027589 */ /* 0x000ea200000e0000 */
[----:B------:R-:W-:Y:S01]  /*0970*/  NOP ;  /* 0x0000000000007918 */ /* 0x000fe20000000000 */
[----:B--2---:R-:W-:-:S13]  /*0980*/  ISETP.NE.AND P0, PT, R2, 0x3, PT ;  /* 0x000000030200780c */ /* 0x004fda0003f05270 */
[----:B------:R-:W-:Y:S05]  /*0990*/  @P0 BRA `(.L_x_12) ;  /* 0x0000000000300947 */ /* 0x000fea0003800000 */
[----:B---3--:R-:W2:Y:S01]  /*09a0*/  S2UR UR4, SR_CgaCtaId ;  /* 0x00000000000479c3 */ /* 0x008ea20000008800 */
[----:B------:R-:W-:Y:S01]  /*09b0*/  UMOV UR6, 0x400 ;  /* 0x0000040000067882 */ /* 0x000fe20000000000 */
[----:B------:R-:W-:Y:S01]  /*09c0*/  UMOV UR5, 0x20 ;  /* 0x0000002000057882 */ /* 0x000fe20000000000 */
[----:B------:R-:W-:Y:S01]  /*09d0*/  ELECT P0, URZ, PT ;  /* 0x0000000000ff782f */ /* 0x000fe20003800000 */
[----:B--2---:R-:W-:Y:S02]  /*09e0*/  ULEA UR6, UR4, UR6, 0x18 ;  /* 0x0000000604067291 */ /* 0x004fe4000f8ec0ff */
[----:B------:R-:W-:-:S04]  /*09f0*/  UIADD3 UR4, UPT, UPT, -UR5, 0x100000, URZ ;  /* 0x0010000005047890 */ /* 0x000fc8000fffe1ff */
[----:B------:R-:W-:Y:S02]  /*0a00*/  USHF.L.U32 UR5, UR4, 0xb, URZ ;  /* 0x0000000b04057899 */ /* 0x000fe400080006ff */
[----:B------:R-:W-:Y:S01]  /*0a10*/  USHF.L.U32 UR4, UR4, 0x1, URZ ;  /* 0x0000000104047899 */ /* 0x000fe200080006ff */
[----:B------:R-:W2:Y:S11]  /*0a20*/  FENCE.VIEW.ASYNC.S ;  /* 0x00000000000073c6 */ /* 0x000eb60000000000 */
[----:B--2---:R2:W3:Y:S01]  /*0a30*/  SYNCS.EXCH.64 URZ, [UR6+0x100], UR4 ;  /* 0x0001000406ff75b2 */ /* 0x0044e20008000100 */
[----:B------:R2:W1:Y:S01]  /*0a40*/  SYNCS.EXCH.64 URZ, [UR6+0x108], UR4 ;  /* 0x0001080406ff75b2 */ /* 0x0004620008000100 */
[----:B------:R-:W-:Y:S01]  /*0a50*/  NOP ;  /* 0x0000000000007918 */ /* 0x000fe20000000000 */
.L_x_12:
[----:B------:R-:W4:Y:S01]  /*0a60*/  SHFL.IDX PT, R2, R56, RZ, 0x1f ;  /* 0x00001fff38027589 */ /* 0x000f2200000e0000 */
[----:B------:R-:W-:Y:S01]  /*0a70*/  NOP ;  /* 0x0000000000007918 */ /* 0x000fe20000000000 */
[----:B----4-:R-:W-:-:S13]  /*0a80*/  ISETP.NE.AND P0, PT, R2, 0x4, PT ;  /* 0x000000040200780c */ /* 0x010fda0003f05270 */
[----:B------:R-:W-:Y:S05]  /*0a90*/  @P0 BRA `(.L_x_13) ;  /* 0x0000000000440947 */ /* 0x000fea0003800000 */
[----:B--23--:R-:W2:Y:S01]  /*0aa0*/  S2UR UR6, SR_CgaCtaId ;  /* 0x00000000000679c3 */ /* 0x00cea20000008800 */
[----:B------:R-:W-:Y:S01]  /*0ab0*/  UMOV UR4, 0x100 ;  /* 0x0000010000047882 */ /* 0x000fe20000000000 */
[----:B------:R-:W-:Y:S01]  /*0ac0*/  UMOV UR5, 0x400 ;  /* 0x0000040000057882 */ /* 0x000fe20000000000 */
[----:B------:R-:W-:Y:S01]  /*0ad0*/  USEL UR4, UR4, 0xe0, UP2 ;  /* 0x000000e004047887 */ /* 0x000fe20009000000 */
[----:B------:R-:W-:Y:S01]  /*0ae0*/  UMOV UR8, 0x1 ;  /* 0x0000000100087882 */ /* 0x000fe20000000000 */
[----:B------:R-:W-:Y:S01]  /*0af0*/  ELECT P0, URZ, PT ;  /* 0x0000000000ff782f */ /* 0x000fe20003800000 */
[----:B------:R-:W-:-:S04]  /*0b00*/  UIADD3 UR8, UPT, UPT, -UR8, 0x100000, URZ ;  /* 0x0010000008087890 */ /* 0x000fc8000fffe1ff */
[----:B------:R-:W-:Y:S02]  /*0b10*/  USHF.L.U32 UR9, UR8, 0xb, URZ ;  /* 0x0000000b08097899 */ /* 0x000fe400080006ff */
[----:B------:R-:W-:Y:S02]  /*0b20*/  USHF.L.U32 UR8, UR8, 0x1, URZ ;  /* 0x0000000108087899 */ /* 0x000fe400080006ff */
[----:B--2---:R-:W-:Y:S02]  /*0b30*/  ULEA UR6, UR6, UR5, 0x18 ;  /* 0x0000000506067291 */ /* 0x004fe4000f8ec0ff */
[----:B------:R-:W-:-:S04]  /*0b40*/  UIADD3 UR4, UPT, UPT, -UR4, 0x100000, URZ ;  /* 0x0010000004047890 */ /* 0x000fc8000fffe1ff */
[----:B------:R-:W-:Y:S02]  /*0b50*/  USHF.L.U32 UR5, UR4, 0xb, URZ ;  /* 0x0000000b04057899 */ /* 0x000fe400080006ff */
[----:B------:R-:W-:Y:S01]  /*0b60*/  USHF.L.U32 UR4, UR4, 0x1, URZ ;  /* 0x0000000104047899 */ /* 0x000fe200080006ff */
[----:B------:R-:W2:Y:S03]  /*0b70*/  FENCE.VIEW.ASYNC.S ;  /* 0x00000000000073c6 */ /* 0x000ea60000000000 */
[----:B--2---:R4:W2:Y:S08]  /*0b80*/  SYNCS.EXCH.64 URZ, [UR6+0x110], UR8 ;  /* 0x0001100806ff75b2 */ /* 0x0048b00008000100 */
[----:B------:R4:W3:Y:S02]  /*0b90*/  SYNCS.EXCH.64 URZ, [UR6+0x118], UR4 ;  /* 0x0001180406ff75b2 */ /* 0x0008e40008000100 */
[----:B----4-:R-:W-:Y:S01]  /*0ba0*/  NOP ;  /* 0x0000000000007918 */ /* 0x010fe20000000000 */
.L_x_13:
[----:B------:R-:W4:Y:S01]  /*0bb0*/  SHFL.IDX PT, R2, R56, RZ, 0x1f ;  /* 0x00001fff38027589 */ /* 0x000f2200000e0000 */
[----:B------:R-:W1:Y:S01]  /*0bc0*/  S2UR UR27, SR_CTAID.X ;  /* 0x00000000001b79c3 */ /* 0x000e620000002500 */
[----:B------:R-:W-:-:S07]  /*0bd0*/  NOP ;  /* 0x0000000000007918 */ /* 0x000fce0000000000 */
[----:B------:R-:W1:Y:S01]  /*0be0*/  S2UR UR23, SR_CTAID.Y ;  /* 0x00000000001779c3 */ /* 0x000e620000002600 */
[----:B----4-:R-:W-:-:S13]  /*0bf0*/  ISETP.NE.AND P0, PT, R2, 0x5, PT ;  /* 0x000000050200780c */ /* 0x010fda0003f05270 */
[----:B-1----:R-:W-:Y:S05]  /*0c00*/  @P0 BRA `(.L_x_14) ;  /* 0x0000000000480947 */ /* 0x002fea0003800000 */
[----:B--23--:R-:W1:Y:S01]  /*0c10*/  S2UR UR4, SR_CgaCtaId ;  /* 0x00000000000479c3 */ /* 0x00ce620000008800 */
        /* <DEDUP_REMOVED lines=10> */
[----:B-1----:R-:W-:Y:S01]  /*0cc0*/  ULEA UR4, UR4, UR5, 0x18 ;  /* 0x0000000504047291 */ /* 0x002fe2000f8ec0ff */
[----:B------:R-:W1:Y:S11]  /*0cd0*/  FENCE.VIEW.ASYNC.S ;  /* 0x00000000000073c6 */ /* 0x000e760000000000 */
[----:B-1----:R1:W4:Y:S01]  /*0ce0*/  SYNCS.EXCH.64 URZ, [UR4+0x120], UR8 ;  /* 0x0001200804ff75b2 */ /* 0x0023220008000100 */
[----:B------:R1:W2:Y:S01]  /*0cf0*/  SYNCS.EXCH.64 URZ, [UR4+0x130], UR6 ;  /* 0x0001300604ff75b2 */ /* 0x0002a20008000100 */
[----:B------:R1:W3:Y:S01]  /*0d00*/  SYNCS.EXCH.64 URZ, [UR4+0x128], UR8 ;  /* 0x0001280804ff75b2 */ /* 0x0002e20008000100 */
[----:B------:R1:W1:Y:S01]  /*0d10*/  SYNCS.EXCH.64 URZ, [UR4+0x138], UR6 ;  /* 0x0001380604ff75b2 */ /* 0x0002620008000100 */
[----:B------:R-:W-:Y:S01]  /*0d20*/  NOP ;  /* 0x0000000000007918 */ /* 0x000fe20000000000 */
.L_x_14:
[----:B------:R-:W-:-:S05]  /*0d30*/  CS2R.32 R49, SR_CgaSize ;  /* 0x0000000000317805 */ /* 0x000fca0000008a00 */
[----:B------:R-:W-:-:S05]  /*0d40*/  IMAD R49, R49, -0xa0, RZ ;  /* 0xffffff6031317824 */ /* 0x000fca00078e02ff */
[----:B--2---:R-:W-:-:S14]  /*0d50*/  R2UR UR5, R49 ;  /* 0x00000000310572ca */ /* 0x004fdc00000e0000 */
[----:B------:R-:W2:Y:S01]  /*0d60*/  LDCU UR5, c[0x0][UR5+0x2b0] ;  /* 0x00005600050577ac */ /* 0x000ea20008000800 */
[----:B------:R-:W-:Y:S02]  /*0d70*/  I2FP.F32.U32 R49, UR27 ;  /* 0x0000001b00317c45 */ /* 0x000fe40008201000 */
[----:B------:R-:W-:-:S05]  /*0d80*/  CS2R.32 R3, SR_CgaSize ;  /* 0x0000000000037805 */ /* 0x000fca0000008a00 */
[----:B------:R-:W-:-:S06]  /*0d90*/  IMAD R3, R3, -0xa0, RZ ;  /* 0xffffff6003037824 */ /* 0x000fcc00078e02ff */
[----:B------:R-:W4:Y:S01]  /*0da0*/  LDC R3, c[0x0][R3+0x2a0] ;  /* 0x0000a80003037b82 */ /* 0x000f220000000800 */
[----:B------:R-:W-:Y:S02]  /*0db0*/  I2FP.F32.U32 R48, UR23 ;  /* 0x0000001700307c45 */ /* 0x000fe40008201000 */
[----:B------:R-:W-:-:S05]  /*0dc0*/  CS2R.32 R16, SR_CgaSize ;  /* 0x0000000000107805 */ /* 0x000fca0000008a00 */
[----:B------:R-:W-:-:S05]  /*0dd0*/  IMAD R16, R16, -0xa0, RZ ;  /* 0xffffff6010107824 */ /* 0x000fca00078e02ff */
[----:B-1-3--:R-:W-:-:S14]  /*0de0*/  R2UR UR4, R16 ;  /* 0x00000000100472ca */ /* 0x00afdc00000e0000 */
[----:B------:R-:W1:Y:S01]  /*0df0*/  LDCU UR4, c[0x0][UR4+0x2b4] ;  /* 0x00005680040477ac */ /* 0x000e620008000800 */
[----:B------:R-:W-:Y:S01]  /*0e00*/  NOP ;  /* 0x0000000000007918 */ /* 0x000fe20000000000 */
[----:B------:R-:W3:Y:S01]  /*0e10*/  S2R R16, SR_CTAID.Z ;  /* 0x0000000000107919 */ /* 0x000ee20000002700 */
[----:B------:R-:W4:Y:S01]  /*0e20*/  LDCU UR18, c[0x0][0xb24] ;  /* 0x00016480ff1277ac */ /* 0x000f220008000800 */
[----:B------:R-:W-:-:S05]  /*0e30*/  CS2R.32 R2, SR_CgaSize ;  /* 0x0000000000027805 */ /* 0x000fca0000008a00 */
[----:B------:R-:W-:-:S06]  /*0e40*/  IMAD R2, R2, -0xa0, RZ ;  /* 0xffffff6002027824 */ /* 0x000fcc00078e02ff */
[----:B------:R-:W3:Y:S01]  /*0e50*/  LDC R2, c[0x0][R2+0x2a4] ;  /* 0x0000a90002027b82 */ /* 0x000ee20000000800 */
[----:B--2---:R-:W-:Y:S01]  /*0e60*/  FMUL R49, R49, UR5 ;  /* 0x0000000531317c20 */ /* 0x004fe20008400000 */
[----:B-1----:R-:W-:-:S05]  /*0e70*/  FMUL R48, R48, UR4 ;  /* 0x0000000430307c20 */ /* 0x002fca0008400000 */
[----:B------:R-:W1:Y:S01]  /*0e80*/  F2I.U32.TRUNC.NTZ R49, R49 ;  /* 0x0000003100317305 */ /* 0x000e62000020f000 */
[----:B----4-:R-:W-:-:S07]  /*0e90*/  UISETP.GE.AND UP0, UPT, UR18, 0x1, UPT ;  /* 0x000000011200788c */ /* 0x010fce000bf06270 */
[----:B------:R-:W2:Y:S01]  /*0ea0*/  F2I.U32.TRUNC.NTZ R48, R48 ;  /* 0x0000003000307305 */ /* 0x000ea2000020f000 */
[----:B-1----:R-:W-:-:S05]  /*0eb0*/  IADD3 R49, PT, PT, -R49, RZ, RZ ;  /* 0x000000ff31317210 */ /* 0x002fca0007ffe1ff */
[----:B------:R-:W-:Y:S01]  /*0ec0*/  IMAD R49, R3, R49, UR27 ;  /* 0x0000001b03317e24 */ /* 0x000fe2000f8e0231 */
[----:B--2---:R-:W-:-:S05]  /*0ed0*/  IADD3 R48, PT, PT, -R48, RZ, RZ ;  /* 0x000000ff30307210 */ /* 0x004fca0007ffe1ff */
[----:B---3--:R-:W-:Y:S01]  /*0ee0*/  IMAD R48, R2, R48, UR23 ;  /* 0x0000001702307e24 */ /* 0x008fe2000f8e0230 */
[----:B------:R-:W-:Y:S06]  /*0ef0*/  BAR.SYNC.DEFER_BLOCKING 0x0 ;  /* 0x0000000000007b1d */ /* 0x000fec0000010000 */
[----:B------:R-:W-:Y:S05]  /*0f00*/  BRA.U !UP0, `(.L_x_15) ;  /* 0x0000000108d47547 */ /* 0x000fea000b800000 */
[----:B------:R-:W1:Y:S01]  /*0f10*/  LDCU.128 UR28, c[0x0][0xb10] ;  /* 0x00016200ff1c77ac */ /* 0x000e620008000c00 */
[----:B------:R-:W2:Y:S01]  /*0f20*/  LDCU UR14, c[0x0][0x370] ;  /* 0x00006e00ff0e77ac */ /* 0x000ea20008000800 */
[----:B------:R-:W3:Y:S01]  /*0f30*/  LDCU UR8, c[0x0][0x374] ;  /* 0x00006e80ff0877ac */ /* 0x000ee20008000800 */
[----:B------:R-:W4:Y:S01]  /*0f40*/  LDCU UR19, c[0x0][0xb0c] ;  /* 0x00016180ff1377ac */ /* 0x000f220008000800 */
[----:B------:R-:W4:Y:S01]  /*0f50*/  LDCU UR9, c[0x0][0xb20] ;  /* 0x00016400ff0977ac */ /* 0x000f220008000800 */
[----:B------:R-:W4:Y:S01]  /*0f60*/  LDCU.64 UR16, c[0x0][0xb28] ;  /* 0x00016500ff1077ac */ /* 0x000f220008000a00 */
[----:B-1----:R-:W-:Y:S02]  /*0f70*/  UISETP.NE.AND UP0, UPT, UR30, 0x1, UPT ;  /* 0x000000011e00788c */ /* 0x002fe4000bf05270 */
[----:B---3--:R-:W-:Y:S02]  /*0f80*/  UIMAD.WIDE.U32 UR4, UR8, UR31, URZ ;  /* 0x0000001f080472a5 */ /* 0x008fe4000f8e00ff */
[----:B--2---:R-:W-:-:S02]  /*0f90*/  UIMAD.WIDE.U32 UR6, UR14, UR28, URZ ;  /* 0x0000001c0e0672a5 */ /* 0x004fc4000f8e00ff */
[----:B----4-:R-:W-:Y:S02]  /*0fa0*/  UISETP.NE.AND UP1, UPT, UR19, 0x1, UPT ;  /* 0x000000011300788c */ /* 0x010fe4000bf25270 */
[----:B------:R-:W-:Y:S01]  /*0fb0*/  UIMAD.WIDE.U32 UR10, UR23, UR31, URZ ;  /* 0x0000001f170a72a5 */ /* 0x000fe2000f8e00ff */
[----:B------:R-:W-:Y:S01]  /*0fc0*/  UMOV UR4, UR5 ;  /* 0x0000000500047c82 */ /* 0x000fe20008000000 */
[----:B------:R-:W-:Y:S02]  /*0fd0*/  UISETP.NE.AND UP4, UPT, UR18, 0x1, UPT ;  /* 0x000000011200788c */ /* 0x000fe4000bf85270 */
[----:B------:R-:W-:-:S03]  /*0fe0*/  @UP0 USHF.R.U32.HI UR8, URZ, UR9, UR4 ;  /* 0x00000009ff080299 */ /* 0x000fc60008011604 */
[----:B------:R-:W-:Y:S01]  /*0ff0*/  UMOV UR6, UR11 ;  /* 0x0000000b00067c82 */ /* 0x000fe20008000000 */
[----:B------:R-:W-:Y:S01]  /*1000*/  UMOV UR4, UR7 ;  /* 0x0000000700047c82 */ /* 0x000fe20008000000 */
[----:B------:R-:W-:Y:S02]  /*1010*/  USHF.R.U32.HI UR10, URZ, UR9, UR6 ;  /* 0x00000009ff0a7299 */ /* 0x000fe40008011606 */
[----:B------:R-:W-:Y:S02]  /*1020*/  @UP1 USHF.R.U32.HI UR14, URZ, UR29, UR4 ;  /* 0x0000001dff0e1299 */ /* 0x000fe40008011604 */
[----:B------:R-:W-:Y:S02]  /*1030*/  UIMAD.WIDE.U32 UR4, UR8, UR16, URZ ;  /* 0x00000010080472a5 */ /* 0x000fe4000f8e00ff */
[----:B------:R-:W-:Y:S02]  /*1040*/  UIMAD.WIDE.U32 UR12, UR27, UR28, URZ ;  /* 0x0000001c1b0c72a5 */ /* 0x000fe4000f8e00ff */
[----:B------:R-:W-:-:S03]  /*1050*/  UIMAD.WIDE.U32 UR6, UR14, UR16, URZ ;  /* 0x000000100e0672a5 */ /* 0x000fc6000f8e00ff */
[----:B------:R-:W-:Y:S02]  /*1060*/  UMOV UR4, UR5 ;  /* 0x0000000500047c82 */ /* 0x000fe40008000000 */
[----:B------:R-:W-:Y:S01]  /*1070*/  @UP4 USHF.R.U32.HI UR8, URZ, UR17, UR4 ;  /* 0x00000011ff084299 */ /* 0x000fe20008011604 */
[----:B------:R-:W-:Y:S02]  /*1080*/  UMOV UR9, UR13 ;  /* 0x0000000d00097c82 */ /* 0x000fe40008000000 */
[----:B------:R-:W-:Y:S01]  /*1090*/  UMOV UR4, UR7 ;  /* 0x0000000700047c82 */ /* 0x000fe20008000000 */
[----:B------:R-:W-:Y:S02]  /*10a0*/  USHF.R.U32.HI UR29, URZ, UR29, UR9 ;  /* 0x0000001dff1d7299 */ /* 0x000fe40008011609 */
[----:B------:R-:W-:Y:S02]  /*10b0*/  @UP4 USHF.R.U32.HI UR14, URZ, UR17, UR4 ;  /* 0x00000011ff0e4299 */ /* 0x000fe40008011604 */
[----:B------:R-:W-:-:S02]  /*10c0*/  USEL UR9, UR23, UR10, !UP0 ;  /* 0x0000000a17097287 */ /* 0x000fc4000c000000 */
[----:B------:R-:W-:Y:S02]  /*10d0*/  UIMAD UR4, UR8, UR18, URZ ;  /* 0x00000012080472a4 */ /* 0x000fe4000f8e02ff */
[----:B------:R-:W-:Y:S02]  /*10e0*/  USEL UR6, UR27, UR29, !UP1 ;  /* 0x0000001d1b067287 */ /* 0x000fe4000c800000 */
[----:B------:R-:W-:Y:S02]  /*10f0*/  UISETP.GE.AND UP0, UPT, UR9, UR4, UPT ;  /* 0x000000040900728c */ /* 0x000fe4000bf06270 */
[----:B------:R-:W-:Y:S02]  /*1100*/  UIMAD.WIDE.U32 UR4, UR9, UR16, URZ ;  /* 0x00000010090472a5 */ /* 0x000fe4000f8e00ff */
[----:B------:R-:W-:Y:S02]  /*1110*/  UIMAD UR7, UR14, UR18, URZ ;  /* 0x000000120e0772a4 */ /* 0x000fe4000f8e02ff */
[----:B------:R-:W-:-:S02]  /*1120*/  UIMAD.WIDE.U32 UR10, UR6, UR16, URZ ;  /* 0x00000010060a72a5 */ /* 0x000fc4000f8e00ff */
[----:B------:R-:W-:Y:S01]  /*1130*/  UISETP.GE.OR UP0, UPT, UR6, UR7, UP0 ;  /* 0x000000070600728c */ /* 0x000fe20008706670 */
[----:B------:R-:W-:Y:S01]  /*1140*/  UMOV UR4, UR5 ;  /* 0x0000000500047c82 */ /* 0x000fe20008000000 */
[----:B------:R-:W-:Y:S02]  /*1150*/  UIADD3 UR8, UPT, UPT, -UR9, URZ, URZ ;  /* 0x000000ff09087290 */ /* 0x000fe4000fffe1ff */
[----:B------:R-:W-:Y:S02]  /*1160*/  USHF.R.U32.HI UR4, URZ, UR17, UR4 ;  /* 0x00000011ff047299 */ /* 0x000fe40008011604 */
[----:B------:R-:W-:Y:S02]  /*1170*/  UIMAD UR23, UR30, UR8, UR23 ;  /* 0x000000081e1772a4 */ /* 0x000fe4000f8e0217 */
[----:B------:R-:W-:Y:S02]  /*1180*/  USEL UR7, UR9, UR4, !UP4 ;  /* 0x0000000409077287 */ /* 0x000fe4000e000000 */
[----:B------:R-:W-:Y:S01]  /*1190*/  UIADD3 UR10, UPT, UPT, -UR6, URZ, URZ ;  /* 0x000000ff060a7290 */ /* 0x000fe2000fffe1ff */
[----:B------:R-:W-:-:S02]  /*11a0*/  @!UP0 UMOV UR4, UR11 ;  /* 0x0000000b00048c82 */ /* 0x000fc40008000000 */
[----:B------:R-:W-:Y:S02]  /*11b0*/  @!UP0 USHF.R.U32.HI UR5, URZ, UR17, UR4 ;  /* 0x00000011ff058299 */ /* 0x000fe40008011604 */
[----:B------:R-:W-:Y:S02]  /*11c0*/  UIADD3 UR4, UPT, UPT, -UR7, URZ, URZ ;  /* 0x000000ff07047290 */ /* 0x000fe4000fffe1ff */
[----:B------:R-:W-:Y:S02]  /*11d0*/  @!UP0 USEL UR5, UR6, UR5, !UP4 ;  /* 0x0000000506058287 */ /* 0x000fe4000e000000 */
[----:B------:R-:W-:Y:S02]  /*11e0*/  UIMAD UR8, UR18, UR4, UR9 ;  /* 0x00000004120872a4 */ /* 0x000fe4000f8e0209 */
[----:B------:R-:W-:Y:S02]  /*11f0*/  @!UP0 UIADD3 UR4, UPT, UPT, UR7, -UR5, URZ ;  /* 0x8000000507048290 */ /* 0x000fe4000fffe0ff */
[----:B------:R-:W-:-:S02]  /*1200*/  @!UP0 UIMAD UR8, UR8, UR14, UR5 ;  /* 0x0000000e080882a4 */ /* 0x000fc4000f8e0205 */
[----:B------:R-:W-:Y:S02]  /*1210*/  @!UP0 UIMAD UR9, UR4, UR18, UR6 ;  /* 0x00000012040982a4 */ /* 0x000fe4000f8e0206 */
[----:B------:R-:W-:Y:S02]  /*1220*/  UIMAD UR4, UR19, UR10, UR27 ;  /* 0x0000000a130472a4 */ /* 0x000fe4000f8e021b */
[----:B------:R-:W-:Y:S01]  /*1230*/  UIMAD UR23, UR9, UR30, UR23 ;  /* 0x0000001e091772a4 */ /* 0x000fe2000f8e0217 */
[----:B------:R-:W-:Y:S02]  /*1240*/  @!UP0 UMOV UR6, UR8 ;  /* 0x0000000800068c82 */ /* 0x000fe40008000000 */
[----:B------:R-:W-:-:S12]  /*1250*/  UIMAD UR27, UR6, UR19, UR4 ;  /* 0x00000013061b72a4 */ /* 0x000fd8000f8e0204 */
.L_x_15:
[----:B------:R-:W1:Y:S02]  /*1260*/  LDCU UR4, c[0x0][0xb30] ;  /* 0x00016600ff0477ac */ /* 0x000e640008000800 */
[----:B-1----:R-:W-:-:S09]  /*1270*/  UISETP.NE.AND UP0, UPT, UR4, 0x1, UPT ;  /* 0x000000010400788c */ /* 0x002fd2000bf05270 */
[----:B------:R-:W-:Y:S05]  /*1280*/  BRA.U UP0, `(.L_x_16) ;  /* 0x0000000100447547 */ /* 0x000fea000b800000 */
[----:B------:R-:W1:Y:S01]  /*1290*/  LDCU.128 UR8, c[0x0][0xb10] ;  /* 0x00016200ff0877ac */ /* 0x000e620008000c00 */
[----:B------:R-:W2:Y:S01]  /*12a0*/  LDCU UR12, c[0x0][0xb0c] ;  /* 0x00016180ff0c77ac */ /* 0x000ea20008000800 */
[----:B------:R-:W3:Y:S01]  /*12b0*/  LDCU UR13, c[0x0][0xb20] ;  /* 0x00016400ff0d77ac */ /* 0x000ee20008000800 */
[----:B-1----:R-:W-:Y:S02]  /*12c0*/  UIMAD.WIDE.U32 UR6, UR27, UR8, URZ ;  /* 0x000000081b0672a5 */ /* 0x002fe4000f8e00ff */
[----:B------:R-:W-:Y:S02]  /*12d0*/  UIMAD.WIDE.U32 UR4, UR23, UR11, URZ ;  /* 0x0000000b170472a5 */ /* 0x000fe4000f8e00ff */
[----:B--2---:R-:W-:Y:S02]  /*12e0*/  UISETP.NE.AND UP1, UPT, UR12, 0x1, UPT ;  /* 0x000000010c00788c */ /* 0x004fe4000bf25270 */
[----:B------:R-:W-:Y:S01]  /*12f0*/  UISETP.NE.AND UP0, UPT, UR10, 0x1, UPT ;  /* 0x000000010a00788c */ /* 0x000fe2000bf05270 */
[----:B------:R-:W-:-:S02]  /*1300*/  UMOV UR6, UR7 ;  /* 0x0000000700067c82 */ /* 0x000fc40008000000 */
[----:B------:R-:W-:Y:S01]  /*1310*/  UMOV UR4, UR5 ;  /* 0x0000000500047c82 */ /* 0x000fe20008000000 */
[----:B------:R-:W-:Y:S02]  /*1320*/  USHF.R.U32.HI UR6, URZ, UR9, UR6 ;  /* 0x00000009ff067299 */ /* 0x000fe40008011606 */
[----:B---3--:R-:W-:Y:S02]  /*1330*/  USHF.R.U32.HI UR4, URZ, UR13, UR4 ;  /* 0x0000000dff047299 */ /* 0x008fe40008011604 */
[----:B------:R-:W-:Y:S02]  /*1340*/  USEL UR5, UR27, UR6, !UP1 ;  /* 0x000000061b057287 */ /* 0x000fe4000c800000 */
[----:B------:R-:W-:-:S04]  /*1350*/  USEL UR4, UR23, UR4, !UP0 ;  /* 0x0000000417047287 */ /* 0x000fc8000c000000 */
[----:B------:R-:W-:Y:S02]  /*1360*/  UIADD3 UR6, UPT, UPT, UR5, -UR4, URZ ;  /* 0x8000000405067290 */ /* 0x000fe4000fffe0ff */
[----:B------:R-:W-:Y:S02]  /*1370*/  UIADD3 UR4, UPT, UPT, -UR5, UR4, URZ ;  /* 0x0000000405047290 */ /* 0x000fe4000fffe1ff */
[----:B------:R-:W-:Y:S02]  /*1380*/  UIMAD UR23, UR6, UR10, UR23 ;  /* 0x0000000a061772a4 */ /* 0x000fe4000f8e0217 */
[----:B------:R-:W-:-:S12]  /*1390*/  UIMAD UR27, UR4, UR12, UR27 ;  /* 0x0000000c041b72a4 */ /* 0x000fd8000f8e021b */
.L_x_16:
[----:B------:R-:W-:Y:S01]  /*13a0*/  BAR.SYNC.DEFER_BLOCKING 0x0 ;  /* 0x0000000000007b1d */ /* 0x000fe20000010000 */
[----:B------:R-:W-:Y:S01]  /*13b0*/  UISETP.NE.AND UP0, UPT, UR15, 0x2, UPT ;  /* 0x000000020f00788c */ /* 0x000fe2000bf05270 */
[----:B------:R-:W-:Y:S02]  /*13c0*/  ISETP.NE.OR P2, PT, R0, 0x2, !P2 ;  /* 0x000000020000780c */ /* 0x000fe40005745670 */
[----:B------:R-:W-:Y:S02]  /*13d0*/  LOP3.LUT R0, R54, 0x1f, RZ, 0xc0, !PT ;  /* 0x0000001f36007812 */ /* 0x000fe400078ec0ff */
[----:B------:R-:W1:Y:S04]  /*13e0*/  LDCU UR39, c[0x0][0xb24] ;  /* 0x00016480ff2777ac */ /* 0x000e680008000800 */
[----:B------:R-:W-:Y:S05]  /*13f0*/  BRA.U UP0, `(.L_x_17) ;  /* 0x0000001d009c7547 */ /* 0x000fea000b800000 */
[----:B------:R-:W2:Y:S01]  /*1400*/  LDCU UR7, c[0x0][0x390] ;  /* 0x00007200ff0777ac */ /* 0x000ea20008000800 */
[----:B------:R-:W-:Y:S01]  /*1410*/  PLOP3.LUT P1, PT, PT, PT, UP2, 0x80, 0x8 ;  /* 0x000000000008781c */ /* 0x000fe20003f2f028 */
[----:B------:R-:W-:Y:S01]  /*1420*/  IMAD.MOV.U32 R2, RZ, RZ, RZ ;  /* 0x000000ffff027224 */ /* 0x000fe200078e00ff */
[----:B------:R-:W-:Y:S01]  /*1430*/  ISETP.EQ.OR P3, PT, R0, RZ, P2 ;  /* 0x000000ff0000720c */ /* 0x000fe20001762670 */
[----:B------:R-:W3:Y:S01]  /*1440*/  LDCU UR6, c[0x0][0x5c0] ;  /* 0x0000b800ff0677ac */ /* 0x000ee20008000800 */
[----:B------:R-:W-:Y:S01]  /*1450*/  PLOP3.LUT P1, PT, P1, PT, PT, 0x8, 0x80 ;  /* 0x000000000080781c */ /* 0x000fe20000f2e170 */
[----:B------:R-:W4:Y:S01]  /*1460*/  LDCU UR48, c[0x0][0x370] ;  /* 0x00006e00ff3077ac */ /* 0x000f220008000800 */
[----:B------:R-:W1:Y:S01]  /*1470*/  LDCU.64 UR40, c[0x0][0x348] ;  /* 0x00006900ff2877ac */ /* 0x000e620008000a00 */
[----:B------:R-:W1:Y:S01]  /*1480*/  LDCU UR47, c[0x0][0x374] ;  /* 0x00006e80ff2f77ac */ /* 0x000e620008000800 */
[----:B--2---:R-:W-:Y:S02]  /*1490*/  UIADD3 UR5, UPT, UPT, UR7, 0x3f, URZ ;  /* 0x0000003f07057890 */ /* 0x004fe4000fffe0ff */
[----:B---3--:R-:W-:-:S02]  /*14a0*/  UIADD3 UR6, UPT, UPT, UR6, 0x3f, URZ ;  /* 0x0000003f06067890 */ /* 0x008fc4000fffe0ff */
[----:B------:R-:W-:Y:S02]  /*14b0*/  USHF.R.S32.HI UR4, URZ, 0x1f, UR5 ;  /* 0x0000001fff047899 */ /* 0x000fe40008011405 */
[----:B------:R-:W-:Y:S02]  /*14c0*/  UIADD3 UR52, UPT, UPT, UR7, 0x7e, URZ ;  /* 0x0000007e07347890 */ /* 0x000fe4000fffe0ff */
[----:B------:R-:W-:Y:S02]  /*14d0*/  ULEA.HI UR4, UR4, UR5, URZ, 0x6 ;  /* 0x0000000504047291 */ /* 0x000fe4000f8f30ff */
[----:B------:R-:W-:Y:S02]  /*14e0*/  UIADD3 UR5, UPT, UPT, UR7, -0x1, URZ ;  /* 0xffffffff07057890 */ /* 0x000fe4000fffe0ff */
[----:B------:R-:W-:Y:S02]  /*14f0*/  USHF.R.S32.HI UR50, URZ, 0x6, UR4 ;  /* 0x00000006ff327899 */ /* 0x000fe40008011404 */
[----:B------:R-:W-:-:S02]  /*1500*/  UISETP.GE.U32.AND UP1, UPT, UR5, -0x7f, UPT ;  /* 0xffffff810500788c */ /* 0x000fc4000bf26070 */
[----:B------:R-:W-:Y:S02]  /*1510*/  UISETP.LT.U32.AND UP0, UPT, UR50, 0xd, UPT ;  /* 0x0000000d3200788c */ /* 0x000fe4000bf01070 */
[----:B------:R-:W-:Y:S02]  /*1520*/  USHF.R.S32.HI UR4, URZ, 0x1f, UR6 ;  /* 0x0000001fff047899 */ /* 0x000fe40008011406 */
[----:B------:R-:W-:Y:S02]  /*1530*/  USEL UR49, UR50, 0xd, UP0 ;  /* 0x0000000d32317887 */ /* 0x000fe40008000000 */
[----:B------:R-:W-:Y:S02]  /*1540*/  ULEA.HI UR4, UR4, UR6, URZ, 0x6 ;  /* 0x0000000604047291 */ /* 0x000fe4000f8f30ff */
[----:B------:R-:W-:Y:S02]  /*1550*/  UIADD3 UR38, UPT, UPT, UR49, -0x1, URZ ;  /* 0xffffffff31267890 */ /* 0x000fe4000fffe0ff */
[----:B------:R-:W-:-:S02]  /*1560*/  @UP1 UIADD3 UR38, UPT, UPT, UR49, URZ, URZ ;  /* 0x000000ff31261290 */ /* 0x000fc4000fffe0ff */
[----:B------:R-:W-:Y:S02]  /*1570*/  USHF.R.S32.HI UR46, URZ, 0x6, UR4 ;  /* 0x00000006ff2e7899 */ /* 0x000fe40008011404 */
[----:B------:R-:W-:Y:S02]  /*1580*/  UIADD3 UR51, UPT, UPT, UR50, -UR49, URZ ;  /* 0x8000003132337290 */ /* 0x000fe4000fffe0ff */
[----:B------:R-:W-:Y:S01]  /*1590*/  UIADD3 UR38, UPT, UPT, UR38, 0x1, URZ ;  /* 0x0000000126267890 */ /* 0x000fe2000fffe0ff */
[----:B------:R-:W-:Y:S01]  /*15a0*/  UMOV UR28, 0x1 ;  /* 0x00000001001c7882 */ /* 0x000fe20000000000 */
[----:B-1--4-:R-:W-:-:S10]  /*15b0*/  UMOV UR29, URZ ;  /* 0x000000ff001d7c82 */ /* 0x012fd40008000000 */
.L_x_33:
[----:B------:R-:W-:Y:S01]  /*15c0*/  IMAD.U32 R4, RZ, RZ, UR46 ;  /* 0x0000002eff047e24 */ /* 0x000fe2000f8e00ff */
[----:B------:R-:W1:Y:S04]  /*15d0*/  LDCU UR37, c[0x0][0x5c4] ;  /* 0x0000b880ff2577ac */ /* 0x000e680008000800 */
[-C--:B------:R-:W-:Y:S01]  /*15e0*/  IABS R0, R4.reuse ;  /* 0x0000000400007213 */ /* 0x080fe20000000000 */
[----:B------:R-:W-:Y:S01]  /*15f0*/  UMOV UR36, 0x400 ;  /* 0x0000040000247882 */ /* 0x000fe20000000000 */
[----:B------:R-:W-:Y:S01]  /*1600*/  IABS R4, R4 ;  /* 0x0000000400047213 */ /* 0x000fe20000000000 */
[----:B------:R-:W-:Y:S01]  /*1610*/  USHF.L.U32 UR34, UR27, 0x6, URZ ;  /* 0x000000061b227899 */ /* 0x000fe200080006ff */
[----:B------:R-:W-:Y:S01]  /*1620*/  R2UR UR6, R0 ;  /* 0x00000000000672ca */ /* 0x000fe200000e0000 */
[----:B------:R-:W-:Y:S01]  /*1630*/  UMOV UR15, URZ ;  /* 0x000000ff000f7c82 */ /* 0x000fe20008000000 */
[----:B-1----:R-:W-:-:S11]  /*1640*/  IMAD.U32 R3, RZ, RZ, UR37 ;  /* 0x00000025ff037e24 */ /* 0x002fd6000f8e00ff */
[----:B------:R-:W1:Y:S08]  /*1650*/  I2F.RP R0, UR6 ;  /* 0x0000000600007d06 */ /* 0x000e700008209400 */
[----:B-1----:R-:W1:Y:S02]  /*1660*/  MUFU.RCP R0, R0 ;  /* 0x0000000000007308 */ /* 0x002e640000001000 */
[----:B-1----:R-:W-:-:S06]  /*1670*/  VIADD R0, R0, 0xffffffe ;  /* 0x0ffffffe00007836 */ /* 0x002fcc0000000000 */
[----:B------:R-:W1:Y:S02]  /*1680*/  F2I.FTZ.U32.TRUNC.NTZ R0, R0 ;  /* 0x0000000000007305 */ /* 0x000e64000021f000 */
[----:B-1----:R-:W-:Y:S02]  /*1690*/  R2UR UR5, R0 ;  /* 0x00000000000572ca */ /* 0x002fe400000e0000 */
[----:B------:R-:W-:Y:S01]  /*16a0*/  IABS R0, R3 ;  /* 0x0000000300007213 */ /* 0x000fe20000000000 */
[----:B------:R-:W-:-:S03]  /*16b0*/  IMAD.U32 R3, RZ, RZ, UR23 ;  /* 0x00000017ff037e24 */ /* 0x000fc6000f8e00ff */
[----:B------:R-:W-:Y:S01]  /*16c0*/  R2UR UR8, R0 ;  /* 0x00000000000872ca */ /* 0x000fe200000e0000 */
[----:B------:R-:W-:Y:S01]  /*16d0*/  IMAD.MOV R0, RZ, RZ, -R4 ;  /* 0x000000ffff007224 */ /* 0x000fe200078e0a04 */
[----:B------:R-:W-:-:S04]  /*16e0*/  IABS R3, R3 ;  /* 0x0000000300037213 */ /* 0x000fc80000000000 */
[----:B------:R-:W-:Y:S01]  /*16f0*/  R2UR UR9, R3 ;  /* 0x00000000030972ca */ /* 0x000fe200000e0000 */
[----:B------:R-:W-:-:S04]  /*1700*/  UIADD3 UR4, UPT, UPT, URZ, -UR5, URZ ;  /* 0x80000005ff047290 */ /* 0x000fc8000fffe0ff */
[----:B------:R-:W-:Y:S02]  /*1710*/  UIMAD UR7, UR4, UR6, URZ ;  /* 0x00000006040772a4 */ /* 0x000fe4000f8e02ff */
[----:B------:R-:W1:Y:S01]  /*1720*/  I2F.RP R3, UR8 ;  /* 0x0000000800037d06 */ /* 0x000e620008209400 */
[----:B------:R-:W-:Y:S02]  /*1730*/  UMOV UR4, URZ ;  /* 0x000000ff00047c82 */ /* 0x000fe40008000000 */
[----:B------:R-:W-:Y:S02]  /*1740*/  UIMAD.WIDE.U32 UR4, UR5, UR7, UR4 ;  /* 0x00000007050472a5 */ /* 0x000fe4000f8e0004 */
[----:B------:R-:W-:-:S05]  /*1750*/  R2UR UR7, R0 ;  /* 0x00000000000772ca */ /* 0x000fca00000e0000 */
[----:B------:R-:W-:Y:S02]  /*1760*/  UMOV UR4, UR5 ;  /* 0x0000000500047c82 */ /* 0x000fe40008000000 */
[----:B------:R-:W-:Y:S01]  /*1770*/  UIMAD.WIDE.U32 UR4, UR4, UR9, URZ ;  /* 0x00000009040472a5 */ /* 0x000fe2000f8e00ff */
[----:B-1----:R-:W1:Y:S06]  /*1780*/  MUFU.RCP R0, R3 ;  /* 0x0000000300007308 */ /* 0x002e6c0000001000 */
[----:B------:R-:W-:Y:S02]  /*1790*/  UMOV UR4, UR5 ;  /* 0x0000000500047c82 */ /* 0x000fe40008000000 */
[----:B------:R-:W-:Y:S01]  /*17a0*/  UIMAD UR5, UR4, UR7, UR9 ;  /* 0x00000007040572a4 */ /* 0x000fe2000f8e0209 */
[----:B------:R-:W2:Y:S03]  /*17b0*/  S2UR UR7, SR_CgaCtaId ;  /* 0x00000000000779c3 */ /* 0x000ea60000008800 */
[----:B------:R-:W-:Y:S01]  /*17c0*/  UISETP.GT.U32.AND UP0, UPT, UR6, UR5, UPT ;  /* 0x000000050600728c */ /* 0x000fe2000bf04070 */
[----:B-1----:R-:W-:-:S02]  /*17d0*/  VIADD R0, R0, 0xffffffe ;  /* 0x0ffffffe00007836 */ /* 0x002fc40000000000 */
[----:B------:R-:W-:-:S08]  /*17e0*/  IMAD.U32 R3, RZ, RZ, UR28 ;  /* 0x0000001cff037e24 */ /* 0x000fd0000f8e00ff */
[----:B------:R-:W-:Y:S01]  /*17f0*/  @!UP0 UIADD3 UR5, UPT, UPT, UR5, -UR6, URZ ;  /* 0x8000000605058290 */ /* 0x000fe2000fffe0ff */
[----:B------:R-:W1:Y:S01]  /*1800*/  F2I.FTZ.U32.TRUNC.NTZ R0, R0 ;  /* 0x0000000000007305 */ /* 0x000e62000021f000 */
[----:B------:R-:W-:Y:S01]  /*1810*/  @!UP0 UIADD3 UR4, UPT, UPT, UR4, 0x1, URZ ;  /* 0x0000000104048890 */ /* 0x000fe2000fffe0ff */
[----:B------:R-:W-:Y:S01]  /*1820*/  SHF.L.U32 R3, R3, 0x1f, RZ ;  /* 0x0000001f03037819 */ /* 0x000fe200000006ff */
[----:B------:R-:W-:Y:S02]  /*1830*/  UISETP.GE.U32.AND UP1, UPT, UR5, UR6, UPT ;  /* 0x000000060500728c */ /* 0x000fe4000bf26070 */
[----:B------:R-:W-:Y:S02]  /*1840*/  ULOP3.LUT UR5, UR23, UR46, URZ, 0x3c, !UPT ;  /* 0x0000002e17057292 */ /* 0x000fe4000f8e3cff */
[----:B--2---:R-:W-:Y:S02]  /*1850*/  ULEA UR36, UR7, UR36, 0x18 ;  /* 0x0000002407247291 */ /* 0x004fe4000f8ec0ff */
[----:B------:R-:W-:-:S02]  /*1860*/  UISETP.GE.AND UP0, UPT, UR5, URZ, UPT ;  /* 0x000000ff0500728c */ /* 0x000fc4000bf06270 */
[----:B------:R-:W-:-:S03]  /*1870*/  ULEA UR7, UR29, UR36, 0x3 ;  /* 0x000000241d077291 */ /* 0x000fc6000f8e18ff */
[----:B------:R-:W-:Y:S01]  /*1880*/  @UP1 UIADD3 UR4, UPT, UPT, UR4, 0x1, URZ ;  /* 0x0000000104041890 */ /* 0x000fe2000fffe0ff */
[----:B-1----:R-:W-:Y:S01]  /*1890*/  R2UR UR5, R0 ;  /* 0x00000000000572ca */ /* 0x002fe200000e0000 */
[----:B------:R-:W-:-:S05]  /*18a0*/  UISETP.NE.AND UP1, UPT, UR46, URZ, UPT ;  /* 0x000000ff2e00728c */ /* 0x000fca000bf25270 */
[----:B------:R-:W-:Y:S01]  /*18b0*/  UMOV UR6, UR4 ;  /* 0x0000000400067c82 */ /* 0x000fe20008000000 */
[----:B------:R1:W2:Y:S01]  /*18c0*/  SYNCS.PHASECHK.TRANS64.TRYWAIT P0, [UR7+0x68], R3 ;  /* 0x00006803ff0075a7 */ /* 0x0002a20008001107 */
[----:B------:R-:W-:-:S04]  /*18d0*/  @!UP0 UIADD3 UR6, UPT, UPT, -UR6, URZ, URZ ;  /* 0x000000ff06068290 */ /* 0x000fc8000fffe1ff */
[----:B------:R-:W-:Y:S02]  /*18e0*/  @!UP1 ULOP3.LUT UR6, URZ, UR46, URZ, 0x33, !UPT ;  /* 0x0000002eff069292 */ /* 0x000fe4000f8e33ff */
[----:B------:R-:W-:-:S04]  /*18f0*/  UIADD3 UR4, UPT, UPT, URZ, -UR5, URZ ;  /* 0x80000005ff047290 */ /* 0x000fc8000fffe0ff */
[----:B------:R-:W-:Y:S01]  /*1900*/  IMAD.U32 R0, RZ, RZ, UR6 ;  /* 0x00000006ff007e24 */ /* 0x000fe2000f8e00ff */
[----:B------:R-:W-:-:S03]  /*1910*/  UIMAD UR7, UR4, UR8, URZ ;  /* 0x00000008040772a4 */ /* 0x000fc6000f8e02ff */
[----:B------:R-:W-:Y:S01]  /*1920*/  UMOV UR4, URZ ;  /* 0x000000ff00047c82 */ /* 0x000fe20008000000 */
[----:B------:R-:W-:Y:S01]  /*1930*/  IABS R0, R0 ;  /* 0x0000000000007213 */ /* 0x000fe20000000000 */
[----:B------:R-:W-:-:S03]  /*1940*/  UIMAD.WIDE.U32 UR4, UR5, UR7, UR4 ;  /* 0x00000007050472a5 */ /* 0x000fc6000f8e0004 */
[----:B------:R-:W-:-:S04]  /*1950*/  R2UR UR9, R0 ;  /* 0x00000000000972ca */ /* 0x000fc800000e0000 */
[----:B------:R-:W-:-:S09]  /*1960*/  UMOV UR4, UR5 ;  /* 0x0000000500047c82 */ /* 0x000fd20008000000 */
[----:B------:R-:W-:-:S07]  /*1970*/  UIMAD.WIDE.U32 UR4, UR4, UR9, URZ ;  /* 0x00000009040472a5 */ /* 0x000fce000f8e00ff */
[----:B------:R-:W-:Y:S02]  /*1980*/  UMOV UR4, UR5 ;  /* 0x0000000500047c82 */ /* 0x000fe40008000000 */
[----:B------:R-:W-:-:S04]  /*1990*/  UIADD3 UR5, UPT, UPT, -UR4, URZ, URZ ;  /* 0x000000ff04057290 */ /* 0x000fc8000fffe1ff */
[----:B------:R-:W-:-:S04]  /*19a0*/  UIMAD UR5, UR8, UR5, UR9 ;  /* 0x00000005080572a4 */ /* 0x000fc8000f8e0209 */
[----:B------:R-:W-:-:S11]  /*19b0*/  UISETP.GT.U32.AND UP0, UPT, UR8, UR5, UPT ;  /* 0x000000050800728c */ /* 0x000fd6000bf04070 */
[----:B------:R-:W-:Y:S02]  /*19c0*/  @!UP0 UIADD3 UR5, UPT, UPT, UR5, -UR8, URZ ;  /* 0x8000000805058290 */ /* 0x000fe4000fffe0ff */
[----:B------:R-:W-:Y:S02]  /*19d0*/  @!UP0 UIADD3 UR4, UPT, UPT, UR4, 0x1, URZ ;  /* 0x0000000104048890 */ /* 0x000fe4000fffe0ff */
[----:B------:R-:W-:Y:S02]  /*19e0*/  UISETP.GE.U32.AND UP1, UPT, UR5, UR8, UPT ;  /* 0x000000080500728c */ /* 0x000fe4000bf26070 */
[----:B------:R-:W-:-:S04]  /*19f0*/  ULOP3.LUT UR5, UR6, UR37, URZ, 0x3c, !UPT ;  /* 0x0000002506057292 */ /* 0x000fc8000f8e3cff */
[----:B------:R-:W-:-:S05]  /*1a00*/  UISETP.GE.AND UP0, UPT, UR5, URZ, UPT ;  /* 0x000000ff0500728c */ /* 0x000fca000bf06270 */
[----:B------:R-:W-:Y:S02]  /*1a10*/  @UP1 UIADD3 UR4, UPT, UPT, UR4, 0x1, URZ ;  /* 0x0000000104041890 */ /* 0x000fe4000fffe0ff */
[----:B------:R-:W-:-:S05]  /*1a20*/  UISETP.NE.AND UP1, UPT, UR37, URZ, UPT ;  /* 0x000000ff2500728c */ /* 0x000fca000bf25270 */
[----:B------:R-:W-:Y:S01]  /*1a30*/  UMOV UR31, UR4 ;  /* 0x00000004001f7c82 */ /* 0x000fe20008000000 */
[----:B------:R-:W-:Y:S02]  /*1a40*/  UIADD3 UR4, UPT, UPT, -UR6, URZ, URZ ;  /* 0x000000ff06047290 */ /* 0x000fe4000fffe1ff */
[----:B------:R-:W-:Y:S02]  /*1a50*/  @!UP0 UIADD3 UR31, UPT, UPT, -UR31, URZ, URZ ;  /* 0x000000ff1f1f8290 */ /* 0x000fe4000fffe1ff */
[----:B------:R-:W-:Y:S02]  /*1a60*/  UISETP.GE.U32.AND UP0, UPT, UR52, 0x7f, UPT ;  /* 0x0000007f3400788c */ /* 0x000fe4000bf06070 */
[----:B------:R-:W-:Y:S02]  /*1a70*/  @!UP1 ULOP3.LUT UR31, URZ, UR37, URZ, 0x33, !UPT ;  /* 0x00000025ff1f9292 */ /* 0x000fe4000f8e33ff */
[----:B------:R-:W-:Y:S02]  /*1a80*/  UIMAD UR4, UR46, UR4, UR23 ;  /* 0x000000042e0472a4 */ /* 0x000fe4000f8e0217 */
[----:B------:R-:W-:-:S02]  /*1a90*/  UIADD3 UR5, UPT, UPT, -UR31, URZ, URZ ;  /* 0x000000ff1f057290 */ /* 0x000fc4000fffe1ff */
[----:B------:R-:W-:Y:S02]  /*1aa0*/  USHF.L.U32 UR10, UR4, 0x6, URZ ;  /* 0x00000006040a7899 */ /* 0x000fe400080006ff */
[----:B------:R-:W-:Y:S01]  /*1ab0*/  UIMAD UR37, UR37, UR5, UR6 ;  /* 0x00000005252572a4 */ /* 0x000fe2000f8e0206 */
[----:B-12---:R-:W-:Y:S11]  /*1ac0*/  BRA.U !UP0, `(.L_x_18) ;  /* 0x0000000508107547 */ /* 0x006ff6000b800000 */
[----:B------:R-:W1:Y:S01]  /*1ad0*/  LDCU.64 UR8, c[0x0][0x5b0] ;  /* 0x0000b600ff0877ac */ /* 0x000e620008000a00 */
[----:B------:R-:W1:Y:S01]  /*1ae0*/  LDCU.64 UR26, c[0x0][0x5d8] ;  /* 0x0000bb00ff1a77ac */ /* 0x000e620008000a00 */
[----:B------:R-:W2:Y:S01]  /*1af0*/  LDCU UR19, c[0x0][0x598] ;  /* 0x0000b300ff1377ac */ /* 0x000ea20008000800 */
[----:B------:R-:W3:Y:S01]  /*1b00*/  LDCU UR18, c[0x0][0x58c] ;  /* 0x0000b180ff1277ac */ /* 0x000ee20008000800 */
[----:B------:R-:W4:Y:S01]  /*1b10*/  LDCU UR21, c[0x0][0x59c] ;  /* 0x0000b380ff1577ac */ /* 0x000f220008000800 */
[----:B------:R-:W2:Y:S01]  /*1b20*/  LDCU UR20, c[0x0][0x5a0] ;  /* 0x0000b400ff1477ac */ /* 0x000ea20008000800 */
[----:B------:R-:W2:Y:S01]  /*1b30*/  LDCU.64 UR16, c[0x0][0x590] ;  /* 0x0000b200ff1077ac */ /* 0x000ea20008000a00 */
[----:B------:R-:W2:Y:S01]  /*1b40*/  LDCU.64 UR6, c[0x0][0x5b8] ;  /* 0x0000b700ff0677ac */ /* 0x000ea20008000a00 */
[----:B------:R-:W2:Y:S01]  /*1b50*/  LDCU.64 UR4, c[0x0][0x5d0] ;  /* 0x0000ba00ff0477ac */ /* 0x000ea20008000a00 */
[----:B-1----:R-:W-:Y:S02]  /*1b60*/  UIMAD UR30, UR37, UR8, UR26 ;  /* 0x00000008251e72a4 */ /* 0x002fe4000f8e021a */
[----:B------:R-:W-:Y:S01]  /*1b70*/  UIMAD UR27, UR31, UR9, UR27 ;  /* 0x000000091f1b72a4 */ /* 0x000fe2000f8e021b */
[----:B------:R-:W-:Y:S01]  /*1b80*/  UMOV UR14, URZ ;  /* 0x000000ff000e7c82 */ /* 0x000fe20008000000 */
[----:B---34-:R-:W-:-:S10]  /*1b90*/  UMOV UR11, UR29 ;  /* 0x0000001d000b7c82 */ /* 0x018fd40008000000 */
.L_x_23:
[----:B---3--:R-:W-:Y:S01]  /*1ba0*/  @!P2 MOV R3, 0x4000 ;  /* 0x000040000003a802 */ /* 0x008fe20000000f00 */
[----:B------:R-:W-:Y:S01]  /*1bb0*/  ULEA UR33, UR11, UR36, 0x3 ;  /* 0x000000240b217291 */ /* 0x000fe2000f8e18ff */
[----:B----4-:R-:W-:Y:S11]  /*1bc0*/  @P0 BRA `(.L_x_19) ;  /* 0x0000000000100947 */ /* 0x010ff60003800000 */
[----:B------:R-:W-:Y:S04]  /*1bd0*/  MOV R4, UR28 ;  /* 0x0000001c00047c02 */ /* 0x000fe80008000f00 */
[----:B------:R-:W-:Y:S04]  /*1be0*/  SHF.L.U32 R4, R4, 0x1f, RZ ;  /* 0x0000001f04047819 */ /* 0x000fe800000006ff */
[----:B------:R-:W1:Y:S02]  /*1bf0*/  SYNCS.PHASECHK.TRANS64.TRYWAIT P0, [UR33+0x68], R4 ;  /* 0x00006804ff0075a7 */ /* 0x000e640008001121 */
[----:B-1----:R-:W-:Y:S05]  /*1c00*/  @!P0 BRA `(.L_x_20) ;  /* 0x00000064008c8947 */ /* 0x002fea0003800000 */
.L_x_19:
[----:B------:R3:W-:Y:S01]  /*1c10*/  @!P2 SYNCS.ARRIVE.TRANS64 RZ, [UR33], R3 ;  /* 0x00000003ffffa9a7 */ /* 0x0007e20008000021 */
[----:B------:R-:W-:Y:S04]  /*1c20*/  BSSY.RECONVERGENT B0, `(.L_x_21) ;  /* 0x0000003000007945 */ /* 0x000fe80003800200 */
[----:B------:R-:W-:Y:S05]  /*1c30*/  @P3 BRA `(.L_x_22) ;  /* 0x0000000000043947 */ /* 0x000fea0003800000 */
[----:B--2---:R-:W-:Y:S05]  /*1c40*/  BPT.TRAP 0x1 ;  /* 0x000000040000795c */ /* 0x004fea0000300000 */
.L_x_22:
[----:B--2---:R-:W-:Y:S05]  /*1c50*/  BSYNC.RECONVERGENT B0 ;  /* 0x0000000000007941 */ /* 0x004fea0003800200 */
.L_x_21:
[----:B------:R-:W-:Y:S02]  /*1c60*/  UIADD3 UR8, UPT, UPT, UR11, 0x1, URZ ;  /* 0x000000010b087890 */ /* 0x000fe4000fffe0ff */
[----:B------:R-:W-:Y:S02]  /*1c70*/  USHF.L.U32 UR35, UR14, 0x6, URZ ;  /* 0x000000060e237899 */ /* 0x000fe400080006ff */
[----:B------:R-:W-:Y:S02]  /*1c80*/  UISETP.NE.AND UP0, UPT, UR8, 0xd, UPT ;  /* 0x0000000d0800788c */ /* 0x000fe4000bf05270 */
[----:B------:R-:W-:Y:S02]  /*1c90*/  UISETP.NE.AND UP2, UPT, UR19, 0x1, UPT ;  /* 0x000000011300788c */ /* 0x000fe4000bf45270 */
[----:B------:R-:W-:Y:S02]  /*1ca0*/  USEL UR9, URZ, 0x1, UP0 ;  /* 0x00000001ff097887 */ /* 0x000fe40008000000 */
[----:B------:R-:W-:Y:S02]  /*1cb0*/  USEL UR29, UR8, URZ, UP0 ;  /* 0x000000ff081d7287 */ /* 0x000fe40008000000 */
[----:B------:R-:W-:Y:S02]  /*1cc0*/  ULOP3.LUT UR28, UR28, UR9, URZ, 0x3c, !UPT ;  /* 0x000000091c1c7292 */ /* 0x000fe4000f8e3cff */
[----:B------:R-:W-:Y:S02]  /*1cd0*/  ULEA UR8, UR29, UR36, 0x3 ;  /* 0x000000241d087291 */ /* 0x000fe4000f8e18ff */
[----:B------:R-:W-:Y:S02]  /*1ce0*/  UISETP.NE.AND UP0, UPT, UR18, 0x1, UPT ;  /* 0x000000011200788c */ /* 0x000fe4000bf05270 */
[----:B------:R-:W-:Y:S01]  /*1cf0*/  UIADD3 UR24, UP1, UPT, UR40, 0x80, URZ ;  /* 0x0000008028187890 */ /* 0x000fe2000ff3e0ff */
[----:B-1----:R-:W-:Y:S01]  /*1d00*/  MOV R0, UR28 ;  /* 0x0000001c00007c02 */ /* 0x002fe20008000f00 */
[----:B------:R-:W-:Y:S02]  /*1d10*/  ULEA UR15, UR11, UR36, 0xd ;  /* 0x000000240b0f7291 */ /* 0x000fe4000f8e68ff */
[----:B------:R-:W-:Y:S01]  /*1d20*/  UIADD3.X UR25, UPT, UPT, URZ, UR41, URZ, UP1, !UPT ;  /* 0x00000029ff197290 */ /* 0x000fe20008ffe4ff */
[----:B------:R-:W-:Y:S01]  /*1d30*/  SHF.L.U32 R0, R0, 0x1f, RZ ;  /* 0x0000001f00007819 */ /* 0x000fe200000006ff */
[----:B------:R-:W-:Y:S02]  /*1d40*/  UIADD3 UR32, UPT, UPT, UR15, 0x3400, URZ ;  /* 0x000034000f207890 */ /* 0x000fe4000fffe0ff */
[----:B------:R-:W-:Y:S01]  /*1d50*/  UPRMT UR26, UR30, 0x40, UR27 ;  /* 0x000000401e1a7896 */ /* 0x000fe2000800001b */
[----:B------:R1:W4:Y:S01]  /*1d60*/  SYNCS.PHASECHK.TRANS64.TRYWAIT P0, [UR8+0x68], R0 ;  /* 0x00006800ff0075a7 */ /* 0x0003220008001108 */
[----:B------:R-:W-:Y:S02]  /*1d70*/  UIMAD.WIDE.U32 UR8, UR35, UR16, URZ ;  /* 0x00000010230872a5 */ /* 0x000fe4000f8e00ff */
[----:B------:R-:W-:Y:S02]  /*1d80*/  UIADD3 UR14, UPT, UPT, UR14, 0x1, URZ ;  /* 0x000000010e0e7890 */ /* 0x000fe4000fffe0ff */
[----:B------:R-:W-:Y:S01]  /*1d90*/  USHF.R.U32.HI UR9, URZ, UR17, UR9 ;  /* 0x00000011ff097299 */ /* 0x000fe20008011609 */
[----:B------:R-:W-:Y:S01]  /*1da0*/  UMOV UR42, 0x0 ;  /* 0x00000000002a7882 */ /* 0x000fe20000000000 */
[----:B------:R-:W-:Y:S02]  /*1db0*/  UMOV UR43, 0x10000000 ;  /* 0x10000000002b7882 */ /* 0x000fe40000000000 */
[----:B------:R-:W-:Y:S01]  /*1dc0*/  USEL UR9, UR35, UR9, !UP0 ;  /* 0x0000000923097287 */ /* 0x000fe2000c000000 */
[----:B------:R-:W-:Y:S01]  /*1dd0*/  UTMALDG.2D [UR32], [UR24], desc[UR42] ;  /* 0x00002a20180075b4 */ /* 0x000fe20008009000 */
[----:B------:R-:W-:Y:S02]  /*1de0*/  UIADD3 UR22, UP0, UPT, UR40, 0x180, URZ ;  /* 0x0000018028167890 */ /* 0x000fe4000ff1e0ff */
[----:B------:R-:W-:Y:S02]  /*1df0*/  UIMAD.WIDE.U32 UR12, UR9, UR21, URZ ;  /* 0x00000015090c72a5 */ /* 0x000fe4000f8e00ff */
[----:B------:R-:W-:Y:S02]  /*1e00*/  UIADD3 UR11, UPT, UPT, -UR9, URZ, URZ ;  /* 0x000000ff090b7290 */ /* 0x000fe4000fffe1ff */
[----:B------:R-:W-:Y:S02]  /*1e10*/  USHF.R.U32.HI UR13, URZ, UR20, UR13 ;  /* 0x00000014ff0d7299 */ /* 0x000fe4000801160d */
[----:B------:R-:W-:Y:S02]  /*1e20*/  UIMAD UR11, UR18, UR11, UR35 ;  /* 0x0000000b120b72a4 */ /* 0x000fe4000f8e0223 */
[----:B------:R-:W-:Y:S02]  /*1e30*/  USEL UR13, UR9, UR13, !UP2 ;  /* 0x0000000d090d7287 */ /* 0x000fe4000d000000 */
[----:B------:R-:W-:Y:S02]  /*1e40*/  UIMAD UR11, UR11, UR6, UR4 ;  /* 0x000000060b0b72a4 */ /* 0x000fe4000f8e0204 */
[----:B------:R-:W-:Y:S02]  /*1e50*/  UIADD3 UR8, UPT, UPT, -UR13, URZ, URZ ;  /* 0x000000ff0d087290 */ /* 0x000fe4000fffe1ff */
[----:B------:R-:W-:Y:S02]  /*1e60*/  UIADD3.X UR23, UPT, UPT, URZ, UR41, URZ, UP0, !UPT ;  /* 0x00000029ff177290 */ /* 0x000fe400087fe4ff */
[----:B------:R-:W-:Y:S02]  /*1e70*/  UIMAD UR9, UR19, UR8, UR9 ;  /* 0x00000008130972a4 */ /* 0x000fe4000f8e0209 */
[----:B------:R-:W-:Y:S02]  /*1e80*/  UIADD3 UR8, UPT, UPT, UR15, 0x1d400, URZ ;  /* 0x0001d4000f087890 */ /* 0x000fe4000fffe0ff */
[----:B------:R-:W-:Y:S02]  /*1e90*/  UIMAD UR12, UR9, UR7, UR5 ;  /* 0x00000007090c72a4 */ /* 0x000fe4000f8e0205 */
[----:B------:R-:W-:Y:S01]  /*1ea0*/  UPRMT UR15, UR26, 0x5410, URZ ;  /* 0x000054101a0f7896 */ /* 0x000fe200080000ff */
[----:B------:R-:W-:Y:S01]  /*1eb0*/  UMOV UR9, UR33 ;  /* 0x0000002100097c82 */ /* 0x000fe20008000000 */
[----:B------:R-:W-:Y:S07]  /*1ec0*/  UISETP.NE.AND UP0, UPT, UR14, UR38, UPT ;  /* 0x000000260e00728c */ /* 0x000fee000bf05270 */
[----:B------:R2:W-:Y:S02]  /*1ed0*/  UTMALDG.4D.IM2COL [UR8], [UR22], UR15 ;  /* 0x00000008160073b4 */ /* 0x0005e4000805800f */
[----:B--2---:R-:W-:Y:S01]  /*1ee0*/  UMOV UR15, UR38 ;  /* 0x00000026000f7c82 */ /* 0x004fe20008000000 */
[----:B------:R-:W-:Y:S01]  /*1ef0*/  UMOV UR11, UR29 ;  /* 0x0000001d000b7c82 */ /* 0x000fe20008000000 */
[----:B-1----:R-:W-:Y:S05]  /*1f00*/  BRA.U UP0, `(.L_x_23) ;  /* 0xfffffffd00247547 */ /* 0x002fea000b83ffff */
.L_x_18:
[----:B------:R-:W-:Y:S01]  /*1f10*/  ULEA UR4, UR29, UR36, 0x3 ;  /* 0x000000241d047291 */ /* 0x000fe2000f8e18ff */
[----:B------:R-:W-:Y:S01]  /*1f20*/  MOV R0, UR28 ;  /* 0x0000001c00007c02 */ /* 0x000fe20008000f00 */
[----:B------:R-:W-:Y:S01]  /*1f30*/  @!P1 SYNCS.ARRIVE.TRANS64.A1T0 RZ, [UR36+0x108], RZ ;  /* 0x000108ffffff99a7 */ /* 0x000fe20008100024 */
[----:B------:R-:W-:Y:S02]  /*1f40*/  UISETP.GT.AND UP0, UPT, UR50, UR49, UPT ;  /* 0x000000313200728c */ /* 0x000fe4000bf04270 */
[----:B------:R-:W-:-:S04]  /*1f50*/  SHF.L.U32 R0, R0, 0x1f, RZ ;  /* 0x0000001f00007819 */ /* 0x000fc800000006ff */
[----:B----4-:R1:W2:Y:S03]  /*1f60*/  SYNCS.PHASECHK.TRANS64.TRYWAIT P0, [UR4+0x68], R0 ;  /* 0x00006800ff0075a7 */ /* 0x0102a60008001104 */
[----:B------:R-:W-:Y:S05]  /*1f70*/  BRA.U !UP0, `(.L_x_24) ;  /* 0x0000000508107547 */ /* 0x000fea000b800000 */
[----:B------:R-:W4:Y:S01]  /*1f80*/  LDCU.64 UR8, c[0x0][0x5b0] ;  /* 0x0000b600ff0877ac */ /* 0x000f220008000a00 */
[----:B------:R-:W4:Y:S01]  /*1f90*/  LDCU.64 UR32, c[0x0][0x5d8] ;  /* 0x0000bb00ff2077ac */ /* 0x000f220008000a00 */
[----:B------:R-:W1:Y:S01]  /*1fa0*/  LDCU UR18, c[0x0][0x598] ;  /* 0x0000b300ff1277ac */ /* 0x000e620008000800 */
[----:B------:R-:W1:Y:S01]  /*1fb0*/  LDCU UR14, c[0x0][0x58c] ;  /* 0x0000b180ff0e77ac */ /* 0x000e620008000800 */
[----:B------:R-:W1:Y:S01]  /*1fc0*/  LDCU UR20, c[0x0][0x59c] ;  /* 0x0000b380ff1477ac */ /* 0x000e620008000800 */
[----:B------:R-:W1:Y:S01]  /*1fd0*/  LDCU UR19, c[0x0][0x5a0] ;  /* 0x0000b400ff1377ac */ /* 0x000e620008000800 */
[----:B----4-:R-:W-:Y:S01]  /*1fe0*/  UIMAD UR35, UR37, UR8, UR32 ;  /* 0x00000008252372a4 */ /* 0x010fe2000f8e0220 */
[----:B------:R-:W4:Y:S01]  /*1ff0*/  LDCU.64 UR16, c[0x0][0x590] ;  /* 0x0000b200ff1077ac */ /* 0x000f220008000a00 */
[----:B------:R-:W1:Y:S01]  /*2000*/  LDCU.64 UR6, c[0x0][0x5b8] ;  /* 0x0000b700ff0677ac */ /* 0x000e620008000a00 */
[----:B------:R-:W1:Y:S01]  /*2010*/  LDCU.64 UR4, c[0x0][0x5d0] ;  /* 0x0000ba00ff0477ac */ /* 0x000e620008000a00 */
[----:B------:R-:W-:-:S02]  /*2020*/  UIMAD UR33, UR31, UR9, UR33 ;  /* 0x000000091f2172a4 */ /* 0x000fc4000f8e0221 */
[----:B------:R-:W-:Y:S01]  /*2030*/  UIADD3 UR37, UPT, UPT, UR51, UR15, URZ ;  /* 0x0000000f33257290 */ /* 0x000fe2000fffe0ff */
[----:B------:R-:W-:-:S11]  /*2040*/  UMOV UR11, UR29 ;  /* 0x0000001d000b7c82 */ /* 0x000fd60008000000 */
.L_x_29:
[----:B--23--:R-:W-:Y:S01]  /*2050*/  @!P2 MOV R3, 0x4000 ;  /* 0x000040000003a802 */ /* 0x00cfe20000000f00 */
[----:B------:R-:W-:Y:S01]  /*2060*/  ULEA UR25, UR11, UR36, 0x3 ;  /* 0x000000240b197291 */ /* 0x000fe2000f8e18ff */
[----:B--2---:R-:W-:Y:S11]  /*2070*/  @P0 BRA `(.L_x_25) ;  /* 0x0000000000100947 */ /* 0x004ff60003800000 */
[----:B------:R-:W-:Y:S04]  /*2080*/  MOV R4, UR28 ;  /* 0x0000001c00047c02 */ /* 0x000fe80008000f00 */
[----:B------:R-:W-:Y:S04]  /*2090*/  SHF.L.U32 R4, R4, 0x1f, RZ ;  /* 0x0000001f04047819 */ /* 0x000fe800000006ff */
[----:B------:R-:W2:Y:S02]  /*20a0*/  SYNCS.PHASECHK.TRANS64.TRYWAIT P0, [UR25+0x68], R4 ;  /* 0x00006804ff0075a7 */ /* 0x000ea40008001119 */
[----:B--2---:R-:W-:Y:S05]  /*20b0*/  @!P0 BRA `(.L_x_26) ;  /* 0x0000006000788947 */ /* 0x004fea0003800000 */
.L_x_25:
[----:B------:R2:W-:Y:S01]  /*20c0*/  @!P2 SYNCS.ARRIVE.TRANS64 RZ, [UR25], R3 ;  /* 0x00000003ffffa9a7 */ /* 0x0005e20008000019 */
[----:B------:R-:W-:Y:S04]  /*20d0*/  BSSY.RECONVERGENT B0, `(.L_x_27) ;  /* 0x0000003000007945 */ /* 0x000fe80003800200 */
[----:B------:R-:W-:Y:S05]  /*20e0*/  @P3 BRA `(.L_x_28) ;  /* 0x0000000000043947 */ /* 0x000fea0003800000 */
[----:B-1--4-:R-:W-:Y:S05]  /*20f0*/  BPT.TRAP 0x1 ;  /* 0x000000040000795c */ /* 0x012fea0000300000 */
.L_x_28:
[----:B-1--4-:R-:W-:Y:S05]  /*2100*/  BSYNC.RECONVERGENT B0 ;  /* 0x0000000000007941 */ /* 0x012fea0003800200 */
.L_x_27:
        /* <DEDUP_REMOVED lines=10> */
[----:B------:R-:W-:Y:S01]  /*21b0*/  MOV R0, UR28 ;  /* 0x0000001c00007c02 */ /* 0x000fe20008000f00 */
[----:B------:R-:W-:Y:S02]  /*21c0*/  ULEA UR21, UR11, UR36, 0xd ;  /* 0x000000240b157291 */ /* 0x000fe4000f8e68ff */
[----:B------:R-:W-:Y:S01]  /*21d0*/  UIADD3.X UR23, UPT, UPT, URZ, UR41, URZ, UP1, !UPT ;  /* 0x00000029ff177290 */ /* 0x000fe20008ffe4ff */
[----:B------:R-:W-:Y:S01]  /*21e0*/  SHF.L.U32 R0, R0, 0x1f, RZ ;  /* 0x0000001f00007819 */ /* 0x000fe200000006ff */
[----:B------:R-:W-:Y:S02]  /*21f0*/  UIADD3 UR24, UPT, UPT, UR21, 0x3400, URZ ;  /* 0x0000340015187890 */ /* 0x000fe4000fffe0ff */
[----:B------:R-:W-:Y:S01]  /*2200*/  UPRMT UR32, UR35, 0x40, UR33 ;  /* 0x0000004023207896 */ /* 0x000fe20008000021 */
[----:B------:R1:W3:Y:S01]  /*2210*/  SYNCS.PHASECHK.TRANS64.TRYWAIT P0, [UR8+0x68], R0 ;  /* 0x00006800ff0075a7 */ /* 0x0002e20008001108 */
[----:B------:R-:W-:Y:S02]  /*2220*/  UIMAD.WIDE.U32 UR8, UR27, UR16, URZ ;  /* 0x000000101b0872a5 */ /* 0x000fe4000f8e00ff */
[----:B------:R-:W-:Y:S02]  /*2230*/  UIADD3 UR15, UPT, UPT, UR15, 0x1, URZ ;  /* 0x000000010f0f7890 */ /* 0x000fe4000fffe0ff */
[----:B------:R-:W-:Y:S01]  /*2240*/  USHF.R.U32.HI UR9, URZ, UR17, UR9 ;  /* 0x00000011ff097299 */ /* 0x000fe20008011609 */
[----:B------:R-:W-:Y:S01]  /*2250*/  UMOV UR42, 0x0 ;  /* 0x00000000002a7882 */ /* 0x000fe20000000000 */
[----:B------:R-:W-:Y:S02]  /*2260*/  UMOV UR43, 0x10000000 ;  /* 0x10000000002b7882 */ /* 0x000fe40000000000 */
[----:B------:R-:W-:Y:S02]  /*2270*/  USEL UR9, UR27, UR9, !UP0 ;  /* 0x000000091b097287 */ /* 0x000fe4000c000000 */
[----:B------:R-:W-:Y:S02]  /*2280*/  UIADD3 UR30, UP0, UPT, UR40, 0x180, URZ ;  /* 0x00000180281e7890 */ /* 0x000fe4000ff1e0ff */
[----:B------:R-:W-:Y:S02]  /*2290*/  UIMAD.WIDE.U32 UR12, UR9, UR20, URZ ;  /* 0x00000014090c72a5 */ /* 0x000fe4000f8e00ff */
[----:B------:R-:W-:Y:S02]  /*22a0*/  UIADD3 UR11, UPT, UPT, -UR9, URZ, URZ ;  /* 0x000000ff090b7290 */ /* 0x000fe4000fffe1ff */
[----:B------:R-:W-:Y:S02]  /*22b0*/  USHF.R.U32.HI UR13, URZ, UR19, UR13 ;  /* 0x00000013ff0d7299 */ /* 0x000fe4000801160d */
[----:B------:R-:W-:Y:S02]  /*22c0*/  UIMAD UR11, UR14, UR11, UR27 ;  /* 0x0000000b0e0b72a4 */ /* 0x000fe4000f8e021b */
[----:B------:R-:W-:Y:S02]  /*22d0*/  USEL UR13, UR9, UR13, !UP2 ;  /* 0x0000000d090d7287 */ /* 0x000fe4000d000000 */
[----:B------:R-:W-:Y:S02]  /*22e0*/  UIMAD UR11, UR11, UR6, UR4 ;  /* 0x000000060b0b72a4 */ /* 0x000fe4000f8e0204 */
[----:B------:R-:W-:Y:S01]  /*22f0*/  UIADD3 UR8, UPT, UPT, -UR13, URZ, URZ ;  /* 0x000000ff0d087290 */ /* 0x000fe2000fffe1ff */
[----:B------:R-:W-:Y:S01]  /*2300*/  UMOV UR26, UR34 ;  /* 0x00000022001a7c82 */ /* 0x000fe20008000000 */
[----:B------:R-:W-:Y:S01]  /*2310*/  UIADD3.X UR31, UPT, UPT, URZ, UR41, URZ, UP0, !UPT ;  /* 0x00000029ff1f7290 */ /* 0x000fe200087fe4ff */
[----:B------:R-:W-:Y:S01]  /*2320*/  UTMALDG.2D [UR24], [UR22], desc[UR42] ;  /* 0x00002a18160075b4 */ /* 0x000fe20008009000 */
[----:B------:R-:W-:Y:S02]  /*2330*/  UIMAD UR9, UR18, UR8, UR9 ;  /* 0x00000008120972a4 */ /* 0x000fe4000f8e0209 */
[----:B------:R-:W-:Y:S02]  /*2340*/  UIADD3 UR8, UPT, UPT, UR21, 0x1d400, URZ ;  /* 0x0001d40015087890 */ /* 0x000fe4000fffe0ff */
[----:B------:R-:W-:Y:S02]  /*2350*/  UIMAD UR12, UR9, UR7, UR5 ;  /* 0x00000007090c72a4 */ /* 0x000fe4000f8e0205 */
[----:B------:R-:W-:Y:S01]  /*2360*/  UPRMT UR21, UR32, 0x5410, URZ ;  /* 0x0000541020157896 */ /* 0x000fe200080000ff */
[----:B------:R-:W-:Y:S01]  /*2370*/  UMOV UR9, UR25 ;  /* 0x0000001900097c82 */ /* 0x000fe20008000000 */
[----:B------:R-:W-:Y:S07]  /*2380*/  UISETP.NE.AND UP0, UPT, UR15, UR37, UPT ;  /* 0x000000250f00728c */ /* 0x000fee000bf05270 */
[----:B------:R4:W-:Y:S02]  /*2390*/  UTMALDG.4D.IM2COL [UR8], [UR30], UR21 ;  /* 0x000000081e0073b4 */ /* 0x0009e40008058015 */
[----:B----4-:R-:W-:Y:S01]  /*23a0*/  UMOV UR11, UR29 ;  /* 0x0000001d000b7c82 */ /* 0x010fe20008000000 */
[----:B-1----:R-:W-:Y:S05]  /*23b0*/  BRA.U UP0, `(.L_x_29) ;  /* 0xfffffffd00247547 */ /* 0x002fea000b83ffff */
.L_x_24:
[----:B--23--:R-:W-:Y:S01]  /*23c0*/  SHF.L.U32 R3, R2, 0x1f, RZ ;  /* 0x0000001f02037819 */ /* 0x00cfe200000006ff */
[----:B------:R-:W-:-:S03]  /*23d0*/  NOP ;  /* 0x0000000000007918 */ /* 0x000fc60000000000 */
[----:B------:R-:W2:Y:S02]  /*23e0*/  SYNCS.PHASECHK.TRANS64.TRYWAIT P0, [UR36+0x110], R3 ;  /* 0x00011003ff0075a7 */ /* 0x000ea40008001124 */
[----:B--2---:R-:W-:Y:S05]  /*23f0*/  @!P0 BRA `(.L_x_30) ;  /* 0x0000005c00c08947 */ /* 0x004fea0003800000 */
.L_x_120:
[----:B------:R-:W2:Y:S01]  /*2400*/  LDS.128 R4, [UR36+0x150] ;  /* 0x00015024ff047984 */ /* 0x000ea20008000c00 */
[----:B------:R-:W-:Y:S02]  /*2410*/  UIADD3 UR4, UPT, UPT, UR36, 0x118, URZ ;  /* 0x0000011824047890 */ /* 0x000fe4000fffe0ff */
[----:B------:R-:W-:Y:S01]  /*2420*/  UISETP.GE.AND UP0, UPT, UR39, 0x1, UPT ;  /* 0x000000012700788c */ /* 0x000fe2000bf06270 */
[----:B------:R-:W-:Y:S01]  /*2430*/  @!PT LDS RZ, [RZ] ;  /* 0x00000000fffff984 */ /* 0x000fe20000000800 */
[----:B------:R-:W-:Y:S01]  /*2440*/  @!PT LDS RZ, [RZ] ;  /* 0x00000000fffff984 */ /* 0x000fe20000000800 */
[----:B------:R-:W-:Y:S01]  /*2450*/  @!PT LDS RZ, [RZ] ;  /* 0x00000000fffff984 */ /* 0x000fe20000000800 */
[----:B------:R-:W-:Y:S01]  /*2460*/  @!PT LDS RZ, [RZ] ;  /* 0x00000000fffff984 */ /* 0x000fe20000000800 */
[----:B------:R3:W-:Y:S06]  /*2470*/  MEMBAR.ALL.CTA ;  /* 0x0000000000007992 */ /* 0x0007ec0000008000 */
[----:B---3--:R-:W3:Y:S01]  /*2480*/  FENCE.VIEW.ASYNC.S ;  /* 0x00000000000073c6 */ /* 0x008ee20000000000 */
[----:B------:R-:W-:-:S09]  /*2490*/  UPRMT UR4, URZ, 0x654, UR4 ;  /* 0x00000654ff047896 */ /* 0x000fd20008000004 */
[----:B---3--:R-:W-:Y:S01]  /*24a0*/  SYNCS.ARRIVE.TRANS64.RED.A1T0 RZ, [UR4], RZ ;  /* 0x000000ffffff79a7 */ /* 0x008fe20008100404 */
[----:B--2---:R-:W-:-:S13]  /*24b0*/  LOP3.LUT P0, RZ, R6, 0x1, RZ, 0xc0, !PT ;  /* 0x0000000106ff7812 */ /* 0x004fda000780c0ff */
[----:B------:R-:W-:Y:S01]  /*24c0*/  VOTEU.ANY UP1, P0 ;  /* 0x0000000000ff7886 */ /* 0x000fe20000020100 */
[----:B------:R-:W-:-:S13]  /*24d0*/  PLOP3.LUT P0, PT, PT, PT, UP1, 0x80, 0x8 ;  /* 0x000000000008781c */ /* 0x000fda0003f0f018 */
[----:B-1----:R-:W-:Y:S02]  /*24e0*/  @P0 MOV R0, R4 ;  /* 0x0000000400000202 */ /* 0x002fe40000000f00 */
[----:B------:R-:W-:Y:S02]  /*24f0*/  @P0 LOP3.LUT R4, R5, 0xffff, RZ, 0xc0, !PT ;  /* 0x0000ffff05040812 */ /* 0x000fe400078ec0ff */
[----:B------:R-:W-:Y:S02]  /*2500*/  @P0 R2UR UR6, R0 ;  /* 0x00000000000602ca */ /* 0x000fe400000e0000 */
[----:B------:R-:W-:-:S11]  /*2510*/  @P0 R2UR UR5, R4 ;  /* 0x00000000040502ca */ /* 0x000fd600000e0000 */
[----:B------:R-:W-:Y:S02]  /*2520*/  @UP1 UMOV UR45, UR6 ;  /* 0x00000006002d1c82 */ /* 0x000fe40008000000 */
[----:B------:R-:W-:Y:S01]  /*2530*/  @UP1 UMOV UR44, UR5 ;  /* 0x00000005002c1c82 */ /* 0x000fe20008000000 */
[----:B------:R-:W-:Y:S05]  /*2540*/  BRA.U !UP0, `(.L_x_31) ;  /* 0x0000000108d47547 */ /* 0x000fea000b800000 */
[----:B------:R-:W1:Y:S01]  /*2550*/  LDCU.128 UR16, c[0x0][0xb10] ;  /* 0x00016200ff1077ac */ /* 0x000e620008000c00 */
[----:B------:R-:W2:Y:S01]  /*2560*/  LDCU UR21, c[0x0][0xb20] ;  /* 0x00016400ff1577ac */ /* 0x000ea20008000800 */
[----:B------:R-:W3:Y:S01]  /*2570*/  LDCU UR20, c[0x0][0xb0c] ;  /* 0x00016180ff1477ac */ /* 0x000ee20008000800 */
[----:B------:R-:W4:Y:S01]  /*2580*/  LDCU.64 UR14, c[0x0][0xb28] ;  /* 0x00016500ff0e77ac */ /* 0x000f220008000a00 */
[----:B------:R-:W-:Y:S02]  /*2590*/  UISETP.NE.AND UP3, UPT, UR39, 0x1, UPT ;  /* 0x000000012700788c */ /* 0x000fe4000bf65270 */
[----:B-1----:R-:W-:Y:S02]  /*25a0*/  UIMAD.WIDE.U32 UR4, UR47, UR19, URZ ;  /* 0x000000132f0472a5 */ /* 0x002fe4000f8e00ff */
[----:B------:R-:W-:Y:S02]  /*25b0*/  UIMAD.WIDE.U32 UR6, UR48, UR16, URZ ;  /* 0x00000010300672a5 */ /* 0x000fe4000f8e00ff */
[----:B------:R-:W-:-:S02]  /*25c0*/  UISETP.NE.AND UP0, UPT, UR18, 0x1, UPT ;  /* 0x000000011200788c */ /* 0x000fc4000bf05270 */
[----:B------:R-:W-:Y:S01]  /*25d0*/  UIMAD.WIDE.U32 UR10, UR44, UR19, URZ ;  /* 0x000000132c0a72a5 */ /* 0x000fe2000f8e00ff */
[----:B------:R-:W-:Y:S01]  /*25e0*/  UMOV UR4, UR5 ;  /* 0x0000000500047c82 */ /* 0x000fe20008000000 */
[----:B---3--:R-:W-:Y:S02]  /*25f0*/  UISETP.NE.AND UP2, UPT, UR20, 0x1, UPT ;  /* 0x000000011400788c */ /* 0x008fe4000bf45270 */
[----:B--2---:R-:W-:Y:S02]  /*2600*/  USHF.R.U32.HI UR5, URZ, UR21, UR4 ;  /* 0x00000015ff057299 */ /* 0x004fe40008011604 */
[----:B------:R-:W-:Y:S01]  /*2610*/  UIMAD.WIDE.U32 UR12, UR45, UR16, URZ ;  /* 0x000000102d0c72a5 */ /* 0x000fe2000f8e00ff */
[----:B------:R-:W-:Y:S01]  /*2620*/  UMOV UR4, UR7 ;  /* 0x0000000700047c82 */ /* 0x000fe20008000000 */
[----:B------:R-:W-:Y:S02]  /*2630*/  USEL UR5, UR47, UR5, !UP0 ;  /* 0x000000052f057287 */ /* 0x000fe4000c000000 */
[----:B------:R-:W-:-:S02]  /*2640*/  USHF.R.U32.HI UR4, URZ, UR17, UR4 ;  /* 0x00000011ff047299 */ /* 0x000fc40008011604 */
[----:B----4-:R-:W-:Y:S02]  /*2650*/  UIMAD.WIDE.U32 UR8, UR5, UR14, URZ ;  /* 0x0000000e050872a5 */ /* 0x010fe4000f8e00ff */
[----:B------:R-:W-:Y:S01]  /*2660*/  USEL UR6, UR48, UR4, !UP2 ;  /* 0x0000000430067287 */ /* 0x000fe2000d000000 */
[----:B------:R-:W-:Y:S02]  /*2670*/  UMOV UR12, UR13 ;  /* 0x0000000d000c7c82 */ /* 0x000fe40008000000 */
[----:B------:R-:W-:Y:S01]  /*2680*/  UMOV UR4, UR11 ;  /* 0x0000000b00047c82 */ /* 0x000fe20008000000 */
[----:B------:R-:W-:Y:S01]  /*2690*/  UIMAD.WIDE.U32 UR10, UR6, UR14, URZ ;  /* 0x0000000e060a72a5 */ /* 0x000fe2000f8e00ff */
[----:B------:R-:W-:Y:S01]  /*26a0*/  UMOV UR8, UR9 ;  /* 0x0000000900087c82 */ /* 0x000fe20008000000 */
[----:B------:R-:W-:Y:S02]  /*26b0*/  USHF.R.U32.HI UR4, URZ, UR21, UR4 ;  /* 0x00000015ff047299 */ /* 0x000fe40008011604 */
[----:B------:R-:W-:-:S03]  /*26c0*/  @UP3 USHF.R.U32.HI UR5, URZ, UR15, UR8 ;  /* 0x0000000fff053299 */ /* 0x000fc60008011608 */
[----:B------:R-:W-:Y:S01]  /*26d0*/  UMOV UR10, UR11 ;  /* 0x0000000b000a7c82 */ /* 0x000fe20008000000 */
[----:B------:R-:W-:Y:S02]  /*26e0*/  USHF.R.U32.HI UR17, URZ, UR17, UR12 ;  /* 0x00000011ff117299 */ /* 0x000fe4000801160c */
[----:B------:R-:W-:Y:S02]  /*26f0*/  USEL UR4, UR44, UR4, !UP0 ;  /* 0x000000042c047287 */ /* 0x000fe4000c000000 */
[----:B------:R-:W-:Y:S02]  /*2700*/  @UP3 USHF.R.U32.HI UR6, URZ, UR15, UR10 ;  /* 0x0000000fff063299 */ /* 0x000fe4000801160a */
[----:B------:R-:W-:Y:S02]  /*2710*/  UIMAD UR7, UR39, UR5, URZ ;  /* 0x00000005270772a4 */ /* 0x000fe4000f8e02ff */
[----:B------:R-:W-:Y:S02]  /*2720*/  USEL UR5, UR45, UR17, !UP2 ;  /* 0x000000112d057287 */ /* 0x000fe4000d000000 */
[----:B------:R-:W-:-:S02]  /*2730*/  UIMAD UR10, UR39, UR6, URZ ;  /* 0x00000006270a72a4 */ /* 0x000fc4000f8e02ff */
[----:B------:R-:W-:Y:S02]  /*2740*/  UISETP.GE.AND UP0, UPT, UR4, UR7, UPT ;  /* 0x000000070400728c */ /* 0x000fe4000bf06270 */
[----:B------:R-:W-:Y:S02]  /*2750*/  UIMAD.WIDE.U32 UR8, UR4, UR14, URZ ;  /* 0x0000000e040872a5 */ /* 0x000fe4000f8e00ff */
[----:B------:R-:W-:Y:S02]  /*2760*/  UISETP.GE.OR UP0, UPT, UR5, UR10, UP0 ;  /* 0x0000000a0500728c */ /* 0x000fe40008706670 */
[----:B------:R-:W-:-:S03]  /*2770*/  UIMAD.WIDE.U32 UR10, UR5, UR14, URZ ;  /* 0x0000000e050a72a5 */ /* 0x000fc6000f8e00ff */
[----:B------:R-:W-:Y:S01]  /*2780*/  UMOV UR7, UR9 ;  /* 0x0000000900077c82 */ /* 0x000fe20008000000 */
[----:B------:R-:W-:Y:S02]  /*2790*/  UIADD3 UR9, UPT, UPT, -UR4, URZ, URZ ;  /* 0x000000ff04097290 */ /* 0x000fe4000fffe1ff */
[----:B------:R-:W-:Y:S02]  /*27a0*/  USHF.R.U32.HI UR7, URZ, UR15, UR7 ;  /* 0x0000000fff077299 */ /* 0x000fe40008011607 */
[----:B------:R-:W-:Y:S02]  /*27b0*/  UIMAD UR10, UR18, UR9, UR44 ;  /* 0x00000009120a72a4 */ /* 0x000fe4000f8e022c */
[----:B------:R-:W-:Y:S01]  /*27c0*/  USEL UR7, UR4, UR7, !UP3 ;  /* 0x0000000704077287 */ /* 0x000fe2000d800000 */
[----:B------:R-:W-:Y:S01]  /*27d0*/  @!UP0 UMOV UR8, UR11 ;  /* 0x0000000b00088c82 */ /* 0x000fe20008000000 */
[----:B------:R-:W-:Y:S02]  /*27e0*/  UIADD3 UR11, UPT, UPT, -UR5, URZ, URZ ;  /* 0x000000ff050b7290 */ /* 0x000fe4000fffe1ff */
[----:B------:R-:W-:-:S02]  /*27f0*/  @!UP0 USHF.R.U32.HI UR8, URZ, UR15, UR8 ;  /* 0x0000000fff088299 */ /* 0x000fc40008011608 */
[----:B------:R-:W-:Y:S02]  /*2800*/  UIADD3 UR9, UPT, UPT, -UR7, URZ, URZ ;  /* 0x000000ff07097290 */ /* 0x000fe4000fffe1ff */
[----:B------:R-:W-:Y:S02]  /*2810*/  @!UP0 USEL UR8, UR5, UR8, !UP3 ;  /* 0x0000000805088287 */ /* 0x000fe4000d800000 */
[----:B------:R-:W-:Y:S02]  /*2820*/  UIMAD UR9, UR39, UR9, UR4 ;  /* 0x00000009270972a4 */ /* 0x000fe4000f8e0204 */
[----:B------:R-:W-:Y:S02]  /*2830*/  @!UP0 UIADD3 UR7, UPT, UPT, UR7, -UR8, URZ ;  /* 0x8000000807078290 */ /* 0x000fe4000fffe0ff */
[----:B------:R-:W-:Y:S02]  /*2840*/  @!UP0 UIMAD UR8, UR9, UR6, UR8 ;  /* 0x00000006090882a4 */ /* 0x000fe4000f8e0208 */
[----:B------:R-:W-:-:S02]  /*2850*/  @!UP0 UIMAD UR4, UR39, UR7, UR5 ;  /* 0x00000007270482a4 */ /* 0x000fc4000f8e0205 */
[----:B------:R-:W-:Y:S02]  /*2860*/  UIMAD UR6, UR20, UR11, UR45 ;  /* 0x0000000b140672a4 */ /* 0x000fe4000f8e022d */
[----:B------:R-:W-:Y:S01]  /*2870*/  UIMAD UR44, UR4, UR18, UR10 ;  /* 0x00000012042c72a4 */ /* 0x000fe2000f8e020a */
[----:B------:R-:W-:Y:S02]  /*2880*/  @!UP0 UMOV UR5, UR8 ;  /* 0x0000000800058c82 */ /* 0x000fe40008000000 */
[----:B------:R-:W-:-:S12]  /*2890*/  UIMAD UR45, UR5, UR20, UR6 ;  /* 0x00000014052d72a4 */ /* 0x000fd8000f8e0206 */
.L_x_31:
        /* <DEDUP_REMOVED lines=20> */
.L_x_32:
[----:B------:R-:W-:Y:S02]  /*29e0*/  R2UR UR5, R49 ;  /* 0x00000000310572ca */ /* 0x000fe400000e0000 */
[----:B------:R-:W-:Y:S02]  /*29f0*/  R2UR UR4, R48 ;  /* 0x00000000300472ca */ /* 0x000fe400000e0000 */
[----:B------:R-:W-:Y:S02]  /*2a00*/  PLOP3.LUT P1, PT, PT, PT, PT, 0x80, 0x8 ;  /* 0x000000000008781c */ /* 0x000fe40003f2f070 */
[----:B------:R-:W-:-:S07]  /*2a10*/  LOP3.LUT R2, R2, 0x1, RZ, 0x3c, !PT ;  /* 0x0000000102027812 */ /* 0x000fce00078e3cff */
[----:B------:R-:W-:Y:S02]  /*2a20*/  UIADD3 UR27, UPT, UPT, UR45, UR5, URZ ;  /* 0x000000052d1b7290 */ /* 0x000fe4000fffe0ff */
[----:B------:R-:W-:Y:S01]  /*2a30*/  UIADD3 UR23, UPT, UPT, UR44, UR4, URZ ;  /* 0x000000042c177290 */ /* 0x000fe2000fffe0ff */
[----:B------:R-:W-:Y:S11]  /*2a40*/  BRA.U UP1, `(.L_x_33) ;  /* 0xffffffe901dc7547 */ /* 0x000ff6000b83ffff */
[----:B------:R-:W-:Y:S01]  /*2a50*/  UIADD3 UR36, UPT, UPT, UR36, 0x68, URZ ;  /* 0x0000006824247890 */ /* 0x000fe2000fffe0ff */
[----:B------:R-:W-:-:S03]  /*2a60*/  MOV R2, UR28 ;  /* 0x0000001c00027c02 */ /* 0x000fc60008000f00 */
[----:B------:R-:W-:Y:S01]  /*2a70*/  ULEA UR4, UR29, UR36, 0x3 ;  /* 0x000000241d047291 */ /* 0x000fe2000f8e18ff */
[----:B------:R-:W-:-:S08]  /*2a80*/  SHF.L.U32 R2, R2, 0x1f, RZ ;  /* 0x0000001f02027819 */ /* 0x000fd000000006ff */
[----:B------:R-:W1:Y:S02]  /*2a90*/  SYNCS.PHASECHK.TRANS64.TRYWAIT P0, [UR4], R2 ;  /* 0x00000002ff0075a7 */ /* 0x000e640008001104 */
[----:B-1----:R-:W-:Y:S05]  /*2aa0*/  @!P0 BRA `(.L_x_34) ;  /* 0x00000058002c8947 */ /* 0x002fea0003800000 */
.L_x_122:
[----:B------:R-:W-:-:S04]  /*2ab0*/  UIADD3 UR4, UPT, UPT, UR29, 0x1, URZ ;  /* 0x000000011d047890 */ /* 0x000fc8000fffe0ff */
[----:B------:R-:W-:-:S04]  /*2ac0*/  UISETP.NE.AND UP0, UPT, UR4, 0xd, UPT ;  /* 0x0000000d0400788c */ /* 0x000fc8000bf05270 */
[----:B------:R-:W-:Y:S02]  /*2ad0*/  USEL UR5, URZ, 0x1, UP0 ;  /* 0x00000001ff057887 */ /* 0x000fe40008000000 */
[----:B------:R-:W-:Y:S02]  /*2ae0*/  USEL UR4, UR4, URZ, UP0 ;  /* 0x000000ff04047287 */ /* 0x000fe40008000000 */
[----:B------:R-:W-:Y:S02]  /*2af0*/  ULOP3.LUT UR6, UR28, UR5, URZ, 0x3c, !UPT ;  /* 0x000000051c067292 */ /* 0x000fe4000f8e3cff */
[----:B------:R-:W-:-:S04]  /*2b00*/  ULEA UR5, UR4, UR36, 0x3 ;  /* 0x0000002404057291 */ /* 0x000fc8000f8e18ff */
[----:B-1----:R-:W-:-:S04]  /*2b10*/  MOV R2, UR6 ;  /* 0x0000000600027c02 */ /* 0x002fc80008000f00 */
[----:B------:R-:W-:-:S04]  /*2b20*/  SHF.L.U32 R2, R2, 0x1f, RZ ;  /* 0x0000001f02027819 */ /* 0x000fc800000006ff */
[----:B------:R-:W1:Y:S02]  /*2b30*/  SYNCS.PHASECHK.TRANS64.TRYWAIT P0, [UR5], R2 ;  /* 0x00000002ff0075a7 */ /* 0x000e640008001105 */
[----:B-1----:R-:W-:Y:S05]  /*2b40*/  @!P0 BRA `(.L_x_35) ;  /* 0x00000058001c8947 */ /* 0x002fea0003800000 */
.L_x_124:
        /* <DEDUP_REMOVED lines=10> */
.L_x_126:
        /* <DEDUP_REMOVED lines=10> */
.L_x_128:
        /* <DEDUP_REMOVED lines=10> */
.L_x_130:
        /* <DEDUP_REMOVED lines=10> */
.L_x_132:
        /* <DEDUP_REMOVED lines=10> */
.L_x_134:
        /* <DEDUP_REMOVED lines=10> */
.L_x_136:
        /* <DEDUP_REMOVED lines=10> */
.L_x_138:
        /* <DEDUP_REMOVED lines=10> */
.L_x_140:
        /* <DEDUP_REMOVED lines=10> */
.L_x_142:
        /* <DEDUP_REMOVED lines=10> */
.L_x_144:
[----:B------:R-:W-:-:S04]  /*3190*/  UIADD3 UR4, UPT, UPT, UR4, 0x1, URZ ;  /* 0x0000000104047890 */ /* 0x000fc8000fffe0ff */
[----:B------:R-:W-:-:S04]  /*31a0*/  UISETP.NE.AND UP0, UPT, UR4, 0xd, UPT ;  /* 0x0000000d0400788c */ /* 0x000fc8000bf05270 */
[----:B------:R-:W-:Y:S02]  /*31b0*/  USEL UR5, URZ, 0x1, UP0 ;  /* 0x00000001ff057887 */ /* 0x000fe40008000000 */
[----:B------:R-:W-:Y:S02]  /*31c0*/  USEL UR4, UR4, URZ, UP0 ;  /* 0x000000ff04047287 */ /* 0x000fe40008000000 */
[----:B------:R-:W-:Y:S02]  /*31d0*/  ULOP3.LUT UR5, UR6, UR5, URZ, 0x3c, !UPT ;  /* 0x0000000506057292 */ /* 0x000fe4000f8e3cff */
[----:B------:R-:W-:-:S04]  /*31e0*/  ULEA UR4, UR4, UR36, 0x3 ;  /* 0x0000002404047291 */ /* 0x000fc8000f8e18ff */
[----:B-1----:R-:W-:Y:S02]  /*31f0*/  IMAD.U32 R2, RZ, RZ, UR5 ;  /* 0x00000005ff027e24 */ /* 0x002fe4000f8e00ff */
[----:B------:R-:W-:-:S03]  /*3200*/  MOV R0, UR4 ;  /* 0x0000000400007c02 */ /* 0x000fc60008000f00 */
[----:B------:R-:W-:-:S07]  /*3210*/  SHF.L.U32 R2, R2, 0x1f, RZ ;  /* 0x0000001f02027819 */ /* 0x000fce00000006ff */
.L_x_46:
[----:B-1----:R1:W2:Y:S02]  /*3220*/  SYNCS.PHASECHK.TRANS64.TRYWAIT P0, [R0+URZ], R2 ;  /* 0x00000002000075a7 */ /* 0x0022a400080011ff */
[----:B--2---:R-:W-:Y:S05]  /*3230*/  @!P0 NANOSLEEP.SYNCS 0x989680 ;  /* 0x009896800000895d */ /* 0x004fea0003900000 */
[----:B------:R-:W2:Y:S02]  /*3240*/  @!P0 SYNCS.PHASECHK.TRANS64 P0, [R0+URZ], R2 ;  /* 0x00000002000085a7 */ /* 0x000ea400080010ff */
[----:B--2---:R-:W-:Y:S05]  /*3250*/  @P0 EXIT ;  /* 0x000000000000094d */ /* 0x004fea0003800000 */
[----:B------:R-:W-:Y:S05]  /*3260*/  BRA `(.L_x_46) ;  /* 0xfffffffc00ec7947 */ /* 0x000fea000383ffff */
.L_x_17:
[----:B------:R-:W2:Y:S02]  /*3270*/  S2UR UR4, SR_CgaCtaId ;  /* 0x00000000000479c3 */ /* 0x000ea40000008800 */
[----:B--2---:R-:W-:-:S04]  /*3280*/  UISETP.NE.AND UP0, UPT, UR4, URZ, UPT ;  /* 0x000000ff0400728c */ /* 0x004fc8000bf05270 */
[----:B------:R-:W-:-:S09]  /*3290*/  UISETP.NE.OR UP0, UPT, UR15, 0x1, UP0 ;  /* 0x000000010f00788c */ /* 0x000fd20008705670 */
[----:B------:R-:W-:Y:S05]  /*32a0*/  BRA.U UP0, `(.L_x_47) ;  /* 0x0000000100b47547 */ /* 0x000fea000b800000 */
[----:B------:R-:W2:Y:S01]  /*32b0*/  S2UR UR5, SR_CgaCtaId ;  /* 0x00000000000579c3 */ /* 0x000ea20000008800 */
[----:B------:R-:W-:Y:S01]  /*32c0*/  UMOV UR4, 0x400 ;  /* 0x0000040000047882 */ /* 0x000fe20000000000 */
[----:B------:R-:W-:Y:S01]  /*32d0*/  HFMA2 R3, -RZ, RZ, 0, 5.9604644775390625e-08 ;  /* 0x00000001ff037431 */ /* 0x000fe200000001ff */
[----:B------:R-:W-:Y:S01]  /*32e0*/  ISETP.NE.AND P0, PT, R0, RZ, PT ;  /* 0x000000ff0000720c */ /* 0x000fe20003f05270 */
[----:B------:R-:W-:Y:S01]  /*32f0*/  IMAD.MOV.U32 R8, RZ, RZ, RZ ;  /* 0x000000ffff087224 */ /* 0x000fe200078e00ff */
[----:B--2---:R-:W-:-:S04]  /*3300*/  ULEA UR4, UR5, UR4, 0x18 ;  /* 0x0000000405047291 */ /* 0x004fc8000f8ec0ff */
[----:B------:R-:W-:Y:S02]  /*3310*/  UIADD3 UR5, UPT, UPT, UR4, 0x118, URZ ;  /* 0x0000011804057890 */ /* 0x000fe4000fffe0ff */
[----:B------:R-:W-:Y:S02]  /*3320*/  UIADD3 UR8, UPT, UPT, UR4, 0x110, URZ ;  /* 0x0000011004087890 */ /* 0x000fe4000fffe0ff */
[----:B------:R-:W-:-:S12]  /*3330*/  UPRMT UR5, URZ, 0x654, UR5 ;  /* 0x00000654ff057896 */ /* 0x000fd80008000005 */
.L_x_50:
[----:B------:R-:W-:Y:S01]  /*3340*/  SHF.L.U32 R6, R3, 0x1f, RZ ;  /* 0x0000001f03067819 */ /* 0x000fe200000006ff */
[----:B------:R-:W-:Y:S02]  /*3350*/  IMAD.U32 R4, RZ, RZ, UR8 ;  /* 0x00000008ff047e24 */ /* 0x000fe4000f8e00ff */
[----:B------:R-:W-:Y:S01]  /*3360*/  @!P0 IMAD.MOV.U32 R5, RZ, RZ, 0x10 ;  /* 0x00000010ff058424 */ /* 0x000fe200078e00ff */
[----:B------:R-:W2:Y:S02]  /*3370*/  SYNCS.PHASECHK.TRANS64.TRYWAIT P1, [UR4+0x118], R6 ;  /* 0x00011806ff0075a7 */ /* 0x000ea40008021104 */
[----:B------:R-:W-:-:S04]  /*3380*/  PRMT R4, R0, 0x654, R4 ;  /* 0x0000065400047816 */ /* 0x000fc80000000004 */
[----:B------:R-:W-:Y:S01]  /*3390*/  SEL R2, R4, R2, !P0 ;  /* 0x0000000204027207 */ /* 0x000fe20004000000 */
[----:B--2---:R-:W-:Y:S06]  /*33a0*/  @!P1 BRA `(.L_x_48) ;  /* 0x00000054000c9947 */ /* 0x004fec0003800000 */
.L_x_146:
[----:B------:R-:W-:Y:S01]  /*33b0*/  UIADD3 UR6, UPT, UPT, UR4, 0x150, URZ ;  /* 0x0000015004067890 */ /* 0x000fe2000fffe0ff */
[----:B------:R3:W-:Y:S01]  /*33c0*/  @!P0 SYNCS.ARRIVE.TRANS64.RED RZ, [R2+URZ], R5 ;  /* 0x0000000502ff89a7 */ /* 0x0007e200080004ff */
[----:B------:R-:W-:Y:S01]  /*33d0*/  UIADD3 UR7, UPT, UPT, UR4, 0x110, URZ ;  /* 0x0000011004077890 */ /* 0x000fe2000fffe0ff */
[----:B------:R-:W-:-:S08]  /*33e0*/  LOP3.LUT R3, R3, 0x1, RZ, 0x3c, !PT ;  /* 0x0000000103037812 */ /* 0x000fd000078e3cff */
[----:B------:R-:W-:Y:S06]  /*33f0*/  UGETNEXTWORKID.BROADCAST [UR6], [UR7] ;  /* 0x00000000060073ca */ /* 0x000fec0008000100 */
[----:B---3--:R-:W-:-:S04]  /*3400*/  SHF.L.U32 R5, R8, 0x1f, RZ ;  /* 0x0000001f08057819 */ /* 0x008fc800000006ff */
[----:B------:R-:W3:Y:S02]  /*3410*/  SYNCS.PHASECHK.TRANS64.TRYWAIT P1, [UR4+0x110], R5 ;  /* 0x00011005ff0075a7 */ /* 0x000ee40008021104 */
[----:B---3--:R-:W-:Y:S05]  /*3420*/  @!P1 BRA `(.L_x_49) ;  /* 0x0000005400049947 */ /* 0x008fea0003800000 */
.L_x_148:
[----:B--2---:R-:W2:Y:S01]  /*3430*/  LDS.128 R4, [UR4+0x150] ;  /* 0x00015004ff047984 */ /* 0x004ea20008000c00 */
[----:B------:R-:W-:Y:S01]  /*3440*/  LOP3.LUT R8, R8, 0x1, RZ, 0x3c, !PT ;  /* 0x0000000108087812 */ /* 0x000fe200078e3cff */
[----:B------:R-:W-:Y:S01]  /*3450*/  @!PT LDS RZ, [RZ] ;  /* 0x00000000fffff984 */ /* 0x000fe20000000800 */
[----:B------:R-:W-:Y:S01]  /*3460*/  @!PT LDS RZ, [RZ] ;  /* 0x00000000fffff984 */ /* 0x000fe20000000800 */
[----:B------:R-:W-:Y:S01]  /*3470*/  @!PT LDS RZ, [RZ] ;  /* 0x00000000fffff984 */ /* 0x000fe20000000800 */
[----:B------:R-:W-:Y:S01]  /*3480*/  @!PT LDS RZ, [RZ] ;  /* 0x00000000fffff984 */ /* 0x000fe20000000800 */
[----:B------:R3:W-:Y:S06]  /*3490*/  MEMBAR.ALL.CTA ;  /* 0x0000000000007992 */ /* 0x0007ec0000008000 */
[----:B---3--:R-:W3:Y:S02]  /*34a0*/  FENCE.VIEW.ASYNC.S ;  /* 0x00000000000073c6 */ /* 0x008ee40000000000 */
[----:B---3--:R-:W-:Y:S01]  /*34b0*/  SYNCS.ARRIVE.TRANS64.RED.A1T0 RZ, [UR5], RZ ;  /* 0x000000ffffff79a7 */ /* 0x008fe20008100405 */
[----:B--2---:R-:W-:-:S13]  /*34c0*/  LOP3.LUT P1, RZ, R6, 0x1, RZ, 0xc0, !PT ;  /* 0x0000000106ff7812 */ /* 0x004fda000782c0ff */
[----:B------:R-:W-:Y:S05]  /*34d0*/  @P1 BRA `(.L_x_50) ;  /* 0xfffffffc00981947 */ /* 0x000fea000383ffff */
[----:B------:R-:W-:-:S04]  /*34e0*/  SHF.L.U32 R0, R3, 0x1f, RZ ;  /* 0x0000001f03007819 */ /* 0x000fc800000006ff */
[----:B------:R-:W2:Y:S02]  /*34f0*/  SYNCS.PHASECHK.TRANS64 P0, [UR4+0x118], R0 ;  /* 0x00011800ff0075a7 */ /* 0x000ea40008001004 */
[----:B-12---:R-:W-:Y:S05]  /*3500*/  @P0 EXIT ;  /* 0x000000000000094d */ /* 0x006fea0003800000 */
[----:B------:R-:W-:-:S07]  /*3510*/  MOV R0, UR4 ;  /* 0x0000000400007c02 */ /* 0x000fce0008000f00 */
.L_x_51:
[----:B-1----:R-:W-:-:S04]  /*3520*/  SHF.L.U32 R2, R3, 0x1f, RZ ;  /* 0x0000001f03027819 */ /* 0x002fc800000006ff */
[----:B------:R1:W2:Y:S03]  /*3530*/  SYNCS.PHASECHK.TRANS64.TRYWAIT P0, [R0+URZ+0x118], R2 ;  /* 0x00011802000075a7 */ /* 0x0002a600080011ff */
[----:B--2---:R-:W-:Y:S05]  /*3540*/  @!P0 NANOSLEEP.SYNCS 0x989680 ;  /* 0x009896800000895d */ /* 0x004fea0003900000 */
[----:B------:R-:W2:Y:S02]  /*3550*/  @!P0 SYNCS.PHASECHK.TRANS64 P0, [R0+URZ+0x118], R2 ;  /* 0x00011802000085a7 */ /* 0x000ea400080010ff */
[----:B--2---:R-:W-:Y:S05]  /*3560*/  @P0 EXIT ;  /* 0x000000000000094d */ /* 0x004fea0003800000 */
[----:B------:R-:W-:Y:S05]  /*3570*/  BRA `(.L_x_51) ;  /* 0xfffffffc00e87947 */ /* 0x000fea000383ffff */
.L_x_47:
[----:B------:R-:W-:-:S09]  /*3580*/  UISETP.NE.AND UP0, UPT, UR15, URZ, UPT ;  /* 0x000000ff0f00728c */ /* 0x000fd2000bf05270 */
[----:B------:R-:W-:Y:S05]  /*3590*/  BRA.U UP0, `(.L_x_52) ;  /* 0x0000000d007c7547 */ /* 0x000fea000b800000 */
[----:B------:R-:W2:Y:S01]  /*35a0*/  S2UR UR7, SR_CgaCtaId ;  /* 0x00000000000779c3 */ /* 0x000ea20000008800 */
[----:B------:R-:W-:Y:S01]  /*35b0*/  UMOV UR4, 0x40 ;  /* 0x0000004000047882 */ /* 0x000fe20000000000 */
[----:B------:R-:W-:Y:S01]  /*35c0*/  NOP ;  /* 0x0000000000007918 */ /* 0x000fe20000000000 */
[----:B------:R-:W-:Y:S01]  /*35d0*/  UMOV UR6, 0x400 ;  /* 0x0000040000067882 */ /* 0x000fe20000000000 */
[----:B--2---:R-:W-:Y:S02]  /*35e0*/  ULEA UR5, UR7, UR4, 0x18 ;  /* 0x0000000407057291 */ /* 0x004fe4000f8ec0ff */
[----:B------:R-:W-:-:S07]  /*35f0*/  ULEA UR6, UR7, UR6, 0x18 ;  /* 0x0000000607067291 */ /* 0x000fce000f8ec0ff */
[----:B------:R-:W2:Y:S02]  /*3600*/  LDS.U8 R0, [UR5+0x1c] ;  /* 0x00001c05ff007984 */ /* 0x000ea40008000000 */
[----:B--2---:R-:W-:-:S13]  /*3610*/  ISETP.NE.AND P0, PT, R0, RZ, PT ;  /* 0x000000ff0000720c */ /* 0x004fda0003f05270 */
[----:B------:R-:W-:Y:S05]  /*3620*/  @P0 BRA `(.L_x_53) ;  /* 0x0000000000580947 */ /* 0x000fea0003800000 */
[----:B------:R-:W-:-:S13]  /*3630*/  ELECT P0, URZ, PT ;  /* 0x0000000000ff782f */ /* 0x000fda0003800000 */
[----:B------:R-:W-:Y:S05]  /*3640*/  @!P0 BRA `(.L_x_54) ;  /* 0x0000000000608947 */ /* 0x000fea0003800000 */
[----:B------:R-:W-:Y:S01]  /*3650*/  UMOV UR4, 0x10 ;  /* 0x0000001000047882 */ /* 0x000fe20000000000 */
[----:B------:R-:W-:Y:S01]  /*3660*/  HFMA2 R0, -RZ, RZ, 0, 5.9604644775390625e-08 ;  /* 0x00000001ff007431 */ /* 0x000fe200000001ff */
[----:B------:R-:W-:-:S03]  /*3670*/  MOV R2, 0xffff ;  /* 0x0000ffff00027802 */ /* 0x000fc60000000f00 */
[----:B------:R-:W-:Y:S04]  /*3680*/  DEPBAR.LE SB2, 0x36 ;  /* 0x0000ad800000791a */ /* 0x000fe80000000000 */
[----:B------:R-:W2:Y:S02]  /*3690*/  UTCATOMSWS.FIND_AND_SET.ALIGN UP0, UR4, UR4 ;  /* 0x00000004000475e3 */ /* 0x000ea40008000800 */
[----:B--2---:R-:W-:Y:S01]  /*36a0*/  MOV R3, UR4 ;  /* 0x0000000400037c02 */ /* 0x004fe20008000f00 */
[----:B------:R-:W-:Y:S06]  /*36b0*/  BRA.U UP0, `(.L_x_55) ;  /* 0x0000000100187547 */ /* 0x000fec000b800000 */
.L_x_56:
[----:B------:R-:W-:Y:S05]  /*36c0*/  NANOSLEEP 0x64 ;  /* 0x000000640000795d */ /* 0x000fea0003800000 */
[----:B------:R-:W-:-:S05]  /*36d0*/  UMOV UR4, 0x10 ;  /* 0x0000001000047882 */ /* 0x000fca0000000000 */
[----:B------:R-:W-:Y:S04]  /*36e0*/  DEPBAR.LE SB2, 0x36 ;  /* 0x0000ad800000791a */ /* 0x000fe80000000000 */
[----:B------:R-:W2:Y:S02]  /*36f0*/  UTCATOMSWS.FIND_AND_SET.ALIGN UP0, UR4, UR4 ;  /* 0x00000004000475e3 */ /* 0x000ea40008000800 */
[----:B--2---:R-:W-:Y:S01]  /*3700*/  MOV R3, UR4 ;  /* 0x0000000400037c02 */ /* 0x004fe20008000f00 */
[----:B------:R-:W-:Y:S05]  /*3710*/  BRA.U !UP0, `(.L_x_56) ;  /* 0xfffffffd08e87547 */ /* 0x000fea000b83ffff */
.L_x_55:
[-C--:B------:R-:W-:Y:S02]  /*3720*/  SHF.L.U32 R2, R2, R3.reuse, RZ ;  /* 0x0000000302027219 */ /* 0x080fe400000006ff */
[----:B------:R-:W-:Y:S01]  /*3730*/  SHF.L.U32 R0, R0, R3, RZ ;  /* 0x0000000300007219 */ /* 0x000fe200000006ff */
[----:B------:R-:W-:Y:S02]  /*3740*/  IMAD.SHL.U32 R3, R3, 0x20, RZ ;  /* 0x0000002003037824 */ /* 0x000fe400078e00ff */
[----:B------:R2:W-:Y:S04]  /*3750*/  ATOMS.OR RZ, [UR5+0x14], R2 ;  /* 0x00001402ffff798c */ /* 0x0005e8000b000005 */
[----:B------:R2:W-:Y:S04]  /*3760*/  ATOMS.OR RZ, [UR5+0x18], R0 ;  /* 0x00001800ffff798c */ /* 0x0005e8000b000005 */
[----:B------:R2:W-:Y:S01]  /*3770*/  STS [UR6+0x160], R3 ;  /* 0x00016003ff007988 */ /* 0x0005e20008000806 */
[----:B------:R-:W-:Y:S05]  /*3780*/  BRA `(.L_x_54) ;  /* 0x0000000000107947 */ /* 0x000fea0003800000 */
.L_x_53:
[----:B------:R-:W-:Y:S02]  /*3790*/  MOV R0, 0xffffffff ;  /* 0xffffffff00007802 */ /* 0x000fe40000000f00 */
[----:B------:R-:W-:-:S03]  /*37a0*/  MOV R2, 0x37d0 ;  /* 0x000037d000027802 */ /* 0x000fc60000000f00 */
[----:B------:R2:W-:Y:S04]  /*37b0*/  STS [UR6+0x160], R0 ;  /* 0x00016000ff007988 */ /* 0x0005e80008000806 */
[----:B-12--5:R-:W-:Y:S05]  /*37c0*/  CALL.REL.NOINC `($__internal_1_$__cuda_sm10x_tcgen05_guardrail_trap_phase_invalid_during_alloc) ;  /* 0x0000005400987944 */ /* 0x026fea0003c00000 */
.L_x_54:
[----:B------:R-:W-:Y:S05]  /*37d0*/  WARPSYNC.ALL ;  /* 0x0000000000007948 */ /* 0x000fea0003800000 */
[----:B------:R-:W3:Y:S01]  /*37e0*/  S2UR UR4, SR_CgaCtaId ;  /* 0x00000000000479c3 */ /* 0x000ee20000008800 */
[----:B------:R-:W-:Y:S01]  /*37f0*/  UMOV UR21, 0x400 ;  /* 0x0000040000157882 */ /* 0x000fe20000000000 */
[----:B------:R-:W-:-:S06]  /*3800*/  NOP ;  /* 0x0000000000007918 */ /* 0x000fcc0000000000 */
[----:B------:R-:W-:Y:S06]  /*3810*/  BAR.ARV 0x6, 0xa0 ;  /* 0x0182800000007b1d */ /* 0x000fec0000002000 */
[----:B------:R-:W4:Y:S01]  /*3820*/  LDCU UR5, c[0x0][0x390] ;  /* 0x00007200ff0577ac */ /* 0x000f220008000800 */
[----:B------:R-:W-:Y:S01]  /*3830*/  IMAD.MOV.U32 R10, RZ, RZ, 0x1 ;  /* 0x00000001ff0a7424 */ /* 0x000fe200078e00ff */
[----:B------:R-:W-:Y:S01]  /*3840*/  CS2R R8, SRZ ;  /* 0x0000000000087805 */ /* 0x000fe2000001ff00 */
[----:B------:R-:W-:Y:S01]  /*3850*/  UMOV UR24, URZ ;  /* 0x000000ff00187c82 */ /* 0x000fe20008000000 */
[----:B------:R-:W-:Y:S01]  /*3860*/  UMOV UR18, URZ ;  /* 0x000000ff00127c82 */ /* 0x000fe20008000000 */
[----:B------:R-:W-:Y:S01]  /*3870*/  UMOV UR32, 0x0 ;  /* 0x0000000000207882 */ /* 0x000fe20000000000 */
[----:B------:R-:W-:Y:S01]  /*3880*/  UMOV UR33, 0x4118010 ;  /* 0x0411801000217882 */ /* 0x000fe20000000000 */
[----:B------:R-:W-:Y:S01]  /*3890*/  UMOV UR30, 0x0 ;  /* 0x00000000001e7882 */ /* 0x000fe20000000000 */
[----:B------:R-:W-:Y:S01]  /*38a0*/  UMOV UR31, 0x4118010 ;  /* 0x04118010001f7882 */ /* 0x000fe20000000000 */
[----:B---3--:R-:W-:Y:S01]  /*38b0*/  ULEA UR21, UR4, UR21, 0x18 ;  /* 0x0000001504157291 */ /* 0x008fe2000f8ec0ff */
[----:B------:R-:W3:Y:S03]  /*38c0*/  LDCU UR4, c[0x0][0x390] ;  /* 0x00007200ff0477ac */ /* 0x000ee60008000800 */
[----:B------:R-:W-:-:S02]  /*38d0*/  UIADD3 UR23, UPT, UPT, UR21, 0x3400, URZ ;  /* 0x0000340015177890 */ /* 0x000fc4000fffe0ff */
[----:B------:R-:W-:-:S03]  /*38e0*/  UIADD3 UR35, UPT, UPT, UR21, 0x118, URZ ;  /* 0x0000011815237890 */ /* 0x000fc6000fffe0ff */
[----:B------:R-:W2:Y:S01]  /*38f0*/  LDS R11, [UR21+0x160] ;  /* 0x00016015ff0b7984 */ /* 0x000ea20008000800 */
[----:B------:R-:W-:Y:S02]  /*3900*/  USHF.R.U32.HI UR23, URZ, 0x4, UR23 ;  /* 0x00000004ff177899 */ /* 0x000fe40008011617 */
[----:B------:R-:W-:Y:S02]  /*3910*/  UPRMT UR35, URZ, 0x654, UR35 ;  /* 0x00000654ff237896 */ /* 0x000fe40008000023 */
[----:B------:R-:W-:Y:S02]  /*3920*/  ULOP3.LUT UR23, UR23, 0x3fff, URZ, 0xc0, !UPT ;  /* 0x00003fff17177892 */ /* 0x000fe4000f8ec0ff */
[----:B----4-:R-:W-:Y:S01]  /*3930*/  UISETP.GE.AND UP4, UPT, UR5, 0x1, UPT ;  /* 0x000000010500788c */ /* 0x010fe2000bf86270 */
[----:B------:R-:W-:Y:S01]  /*3940*/  UMOV UR28, 0x0 ;  /* 0x00000000001c7882 */ /* 0x000fe20000000000 */
[----:B------:R-:W-:Y:S01]  /*3950*/  UMOV UR29, 0x4118010 ;  /* 0x04118010001d7882 */ /* 0x000fe20000000000 */
[----:B---3--:R-:W-:Y:S01]  /*3960*/  UIADD3 UR4, UPT, UPT, UR4, 0x3f, URZ ;  /* 0x0000003f04047890 */ /* 0x008fe2000fffe0ff */
[----:B------:R-:W-:Y:S01]  /*3970*/  UMOV UR26, 0x0 ;  /* 0x00000000001a7882 */ /* 0x000fe20000000000 */
[----:B------:R-:W-:-:S02]  /*3980*/  UMOV UR27, 0x4118010 ;  /* 0x04118010001b7882 */ /* 0x000fc40000000000 */
[----:B------:R-:W-:-:S04]  /*3990*/  USHF.R.S32.HI UR34, URZ, 0x1f, UR4 ;  /* 0x0000001fff227899 */ /* 0x000fc80008011404 */
[----:B------:R-:W-:Y:S02]  /*39a0*/  ULEA.HI UR34, UR34, UR4, URZ, 0x6 ;  /* 0x0000000422227291 */ /* 0x000fe4000f8f30ff */
[----:B------:R-:W-:Y:S02]  /*39b0*/  UIADD3 UR4, UPT, UPT, UR21, 0x1d400, URZ ;  /* 0x0001d40015047890 */ /* 0x000fe4000fffe0ff */
[----:B------:R-:W-:Y:S02]  /*39c0*/  USHF.R.S32.HI UR34, URZ, 0x6, UR34 ;  /* 0x00000006ff227899 */ /* 0x000fe40008011422 */
[----:B------:R-:W-:Y:S02]  /*39d0*/  USHF.R.U32.HI UR4, URZ, 0x4, UR4 ;  /* 0x00000004ff047899 */ /* 0x000fe40008011604 */
[----:B------:R-:W-:Y:S02]  /*39e0*/  UISETP.LT.AND UP0, UPT, UR34, 0x1, UPT ;  /* 0x000000012200788c */ /* 0x000fe4000bf01270 */
[----:B------:R-:W-:-:S02]  /*39f0*/  ULOP3.LUT UR22, UR4, 0x3fff, URZ, 0xc0, !UPT ;  /* 0x00003fff04167892 */ /* 0x000fc4000f8ec0ff */
[----:B------:R-:W-:-:S04]  /*3a00*/  USEL UR36, UR34, 0x1, !UP0 ;  /* 0x0000000122247887 */ /* 0x000fc8000c000000 */
[----:B------:R-:W-:Y:S01]  /*3a10*/  UIADD3 UR36, UPT, UPT, -UR36, URZ, URZ ;  /* 0x000000ff24247290 */ /* 0x000fe2000fffe1ff */
[C---:B--2---:R-:W-:Y:S01]  /*3a20*/  VIADD R3, R11.reuse, 0x40 ;  /* 0x000000400b037836 */ /* 0x044fe20000000000 */
[----:B------:R-:W-:-:S04]  /*3a30*/  LOP3.LUT R2, R11, 0xffff, RZ, 0xc0, !PT ;  /* 0x0000ffff0b027812 */ /* 0x000fc800078ec0ff */
[----:B------:R-:W-:-:S05]  /*3a40*/  LOP3.LUT R3, R3, 0xffff, RZ, 0xc0, !PT ;  /* 0x0000ffff03037812 */ /* 0x000fca00078ec0ff */
[----:B------:R2:W-:Y:S02]  /*3a50*/  STL.64 [R1], R2 ;  /* 0x0000000201007387 */ /* 0x0005e40000100a00 */
.L_x_63:
[----:B--2---:R-:W-:-:S04]  /*3a60*/  SHF.L.U32 R2, R9, 0x1f, RZ ;  /* 0x0000001f09027819 */ /* 0x004fc800000006ff */
[----:B------:R-:W2:Y:S02]  /*3a70*/  SYNCS.PHASECHK.TRANS64.TRYWAIT P0, [UR21+0x110], R2 ;  /* 0x00011002ff0075a7 */ /* 0x000ea40008001115 */
[----:B--23--:R-:W-:Y:S05]  /*3a80*/  @!P0 BRA `(.L_x_57) ;  /* 0x0000004c00848947 */ /* 0x00cfea0003800000 */
.L_x_150:
[----:B------:R-:W3:Y:S01]  /*3a90*/  LDS.128 R4, [UR21+0x150] ;  /* 0x00015015ff047984 */ /* 0x000ee20008000c00 */
[----:B------:R-:W-:Y:S01]  /*3aa0*/  ULEA UR25, UR24, UR21, 0x3 ;  /* 0x0000001518197291 */ /* 0x000fe2000f8e18ff */
[----:B--2---:R-:W-:Y:S01]  /*3ab0*/  SHF.L.U32 R2, R10, 0x1f, RZ ;  /* 0x0000001f0a027819 */ /* 0x004fe200000006ff */
[----:B------:R-:W-:Y:S01]  /*3ac0*/  @!PT LDS RZ, [RZ] ;  /* 0x00000000fffff984 */ /* 0x000fe20000000800 */
[----:B------:R-:W-:Y:S01]  /*3ad0*/  @!PT LDS RZ, [RZ] ;  /* 0x00000000fffff984 */ /* 0x000fe20000000800 */
[----:B------:R-:W-:Y:S01]  /*3ae0*/  @!PT LDS RZ, [RZ] ;  /* 0x00000000fffff984 */ /* 0x000fe20000000800 */
[----:B------:R-:W-:Y:S01]  /*3af0*/  @!PT LDS RZ, [RZ] ;  /* 0x00000000fffff984 */ /* 0x000fe20000000800 */
[----:B------:R2:W-:Y:S06]  /*3b00*/  MEMBAR.ALL.CTA ;  /* 0x0000000000007992 */ /* 0x0005ec0000008000 */
[----:B--2---:R-:W2:Y:S02]  /*3b10*/  FENCE.VIEW.ASYNC.S ;  /* 0x00000000000073c6 */ /* 0x004ea40000000000 */
[----:B--2---:R-:W-:Y:S01]  /*3b20*/  SYNCS.ARRIVE.TRANS64.RED.A1T0 RZ, [UR35], RZ ;  /* 0x000000ffffff79a7 */ /* 0x004fe20008100423 */
[----:B------:R-:W2:Y:S02]  /*3b30*/  SYNCS.PHASECHK.TRANS64.TRYWAIT P0, [UR25+0x130], R2 ;  /* 0x00013002ff0075a7 */ /* 0x000ea40008001119 */
[----:B--23--:R-:W-:Y:S05]  /*3b40*/  @!P0 BRA `(.L_x_58) ;  /* 0x0000004c006c8947 */ /* 0x00cfea0003800000 */
.L_x_152:
[----:B------:R-:W-:Y:S05]  /*3b50*/  BRA.U !UP4, `(.L_x_59) ;  /* 0x000000010cf87547 */ /* 0x000fea000b800000 */
[----:B--2---:R-:W-:Y:S01]  /*3b60*/  IMAD.U32 R0, RZ, RZ, UR24 ;  /* 0x00000018ff007e24 */ /* 0x004fe2000f8e00ff */
[----:B------:R-:W-:-:S04]  /*3b70*/  ULEA UR4, UR18, UR21, 0x3 ;  /* 0x0000001512047291 */ /* 0x000fc8000f8e18ff */
[----:B------:R-:W-:-:S05]  /*3b80*/  LEA R0, R0, R1, 0x2 ;  /* 0x0000000100007211 */ /* 0x000fca00078e10ff */
[----:B------:R2:W5:Y:S01]  /*3b90*/  LDL R2, [R0] ;  /* 0x0000000000027983 */ /* 0x0005620000100800 */
[----:B------:R-:W-:Y:S01]  /*3ba0*/  UPLOP3.LUT UP2, UPT, UPT, UPT, UPT, 0x40, 0x4 ;  /* 0x000000000004789c */ /* 0x000fe20003f4e870 */
[----:B------:R-:W-:Y:S01]  /*3bb0*/  UMOV UR20, UR36 ;  /* 0x0000002400147c82 */ /* 0x000fe20008000000 */
[----:B------:R-:W-:Y:S01]  /*3bc0*/  UMOV UR19, UR34 ;  /* 0x0000002200137c82 */ /* 0x000fe20008000000 */
[----:B------:R-:W-:Y:S01]  /*3bd0*/  UMOV UR5, UR18 ;  /* 0x0000001200057c82 */ /* 0x000fe20008000000 */
[----:B--2---:R-:W-:-:S04]  /*3be0*/  SHF.L.U32 R0, R8, 0x1f, RZ ;  /* 0x0000001f08007819 */ /* 0x004fc800000006ff */
[----:B------:R2:W3:Y:S03]  /*3bf0*/  SYNCS.PHASECHK.TRANS64.TRYWAIT P2, [UR4], R0 ;  /* 0x00000000ff0075a7 */ /* 0x0004e60008041104 */
.L_x_62:
[----:B------:R-:W-:Y:S02]  /*3c00*/  UIADD3 UR20, UPT, UPT, UR20, 0x1, URZ ;  /* 0x0000000114147890 */ /* 0x000fe4000fffe0ff */
[----:B------:R-:W-:Y:S02]  /*3c10*/  ULEA UR17, UR5, UR21, 0x3 ;  /* 0x0000001505117291 */ /* 0x000fe4000f8e18ff */
[----:B------:R-:W-:Y:S01]  /*3c20*/  UISETP.NE.AND UP3, UPT, UR20, URZ, UPT ;  /* 0x000000ff1400728c */ /* 0x000fe2000bf65270 */
[----:B--234-:R-:W-:Y:S10]  /*3c30*/  @P2 BRA `(.L_x_60) ;  /* 0x00000000000c2947 */ /* 0x01cff40003800000 */
[----:B------:R-:W-:Y:S04]  /*3c40*/  SHF.L.U32 R3, R8, 0x1f, RZ ;  /* 0x0000001f08037819 */ /* 0x000fe800000006ff */
[----:B------:R-:W3:Y:S02]  /*3c50*/  SYNCS.PHASECHK.TRANS64.TRYWAIT P0, [UR17], R3 ;  /* 0x00000003ff0075a7 */ /* 0x000ee40008001111 */
[----:B---3--:R-:W-:Y:S05]  /*3c60*/  @!P0 BRA `(.L_x_61) ;  /* 0x0000004c003c8947 */ /* 0x008fea0003800000 */
.L_x_60:
[----:B------:R-:W-:Y:S01]  /*3c70*/  UISETP.NE.AND UP0, UPT, UR19, 0x1, UPT ;  /* 0x000000011300788c */ /* 0x000fe2000bf05270 */
[----:B------:R-:W-:Y:S01]  /*3c80*/  PLOP3.LUT P2, PT, PT, PT, PT, 0x80, 0x8 ;  /* 0x000000000008781c */ /* 0x000fe20003f4f070 */
[----:B------:R-:W-:Y:S01]  /*3c90*/  UIADD3 UR4, UPT, UPT, UR5, 0x1, URZ ;  /* 0x0000000105047890 */ /* 0x000fe2000fffe0ff */
[----:B------:R-:W-:Y:S11]  /*3ca0*/  ELECT P1, URZ, PT ;  /* 0x0000000000ff782f */ /* 0x000ff60003820000 */
[----:B------:R-:W-:Y:S02]  /*3cb0*/  @!UPT UIADD3 URZ, UPT, UPT, URZ, URZ, URZ ;  /* 0x000000fffffff290 */ /* 0x000fe4000fffe0ff */
[----:B-----5:R-:W-:Y:S01]  /*3cc0*/  @P1 R2UR.BROADCAST UR8, R2 ;  /* 0x00000000020812ca */ /* 0x020fe200008e0000 */
[----:B------:R-:W-:Y:S01]  /*3cd0*/  UISETP.NE.AND UP1, UPT, UR4, 0xd, UPT ;  /* 0x0000000d0400788c */ /* 0x000fe2000bf25270 */
[----:B------:R-:W-:Y:S01]  /*3ce0*/  PLOP3.LUT P0, PT, PT, PT, UP0, 0x80, 0x8 ;  /* 0x000000000008781c */ /* 0x000fe20003f0f008 */
[----:B------:R-:W-:Y:S02]  /*3cf0*/  ULEA UR10, UR5, UR23, 0x9 ;  /* 0x00000017050a7291 */ /* 0x000fe4000f8e48ff */
[----:B------:R-:W-:Y:S02]  /*3d00*/  USEL UR6, URZ, 0x1, UP1 ;  /* 0x00000001ff067887 */ /* 0x000fe40008800000 */
[----:B------:R-:W-:Y:S02]  /*3d10*/  USEL UR18, UR4, URZ, UP1 ;  /* 0x000000ff04127287 */ /* 0x000fe40008800000 */
[----:B------:R-:W-:Y:S02]  /*3d20*/  ULEA UR14, UR5, UR22, 0x9 ;  /* 0x00000016050e7291 */ /* 0x000fe4000f8e48ff */
[----:B------:R-:W-:Y:S01]  /*3d30*/  @UP0 ULEA UR4, UR18, UR21, 0x3 ;  /* 0x0000001512040291 */ /* 0x000fe2000f8e18ff */
[----:B------:R-:W-:Y:S01]  /*3d40*/  LOP3.LUT R8, R8, UR6, RZ, 0x3c, !PT ;  /* 0x0000000608087c12 */ /* 0x000fe2000f8e3cff */
[----:B------:R-:W-:Y:S02]  /*3d50*/  UIADD3 UR6, UPT, UPT, UR10, 0x80, URZ ;  /* 0x000000800a067890 */ /* 0x000fe4000fffe0ff */
[----:B------:R-:W-:Y:S01]  /*3d60*/  UIADD3 UR12, UPT, UPT, UR10, 0x100, URZ ;  /* 0x000001000a0c7890 */ /* 0x000fe2000fffe0ff */
[----:B--2---:R-:W-:Y:S01]  /*3d70*/  @P0 SHF.L.U32 R0, R8, 0x1f, RZ ;  /* 0x0000001f08000819 */ /* 0x004fe200000006ff */
[----:B------:R-:W-:Y:S01]  /*3d80*/  UIADD3 UR19, UPT, UPT, UR19, -0x1, URZ ;  /* 0xffffffff13137890 */ /* 0x000fe2000fffe0ff */
[----:B------:R-:W-:Y:S02]  /*3d90*/  UMOV UR11, 0x40004040 ;  /* 0x40004040000b7882 */ /* 0x000fe40000000000 */
[----:B------:R4:W2:Y:S01]  /*3da0*/  @P0 SYNCS.PHASECHK.TRANS64.TRYWAIT P2, [UR4], R0 ;  /* 0x00000000ff0005a7 */ /* 0x0008a20008041104 */
[----:B------:R-:W-:Y:S11]  /*3db0*/  ELECT P0, URZ, PT ;  /* 0x0000000000ff782f */ /* 0x000ff60003800000 */
[----:B------:R-:W-:Y:S02]  /*3dc0*/  @!UPT UIADD3 URZ, UPT, UPT, URZ, URZ, URZ ;  /* 0x000000fffffff290 */ /* 0x000fe4000fffe0ff */
[C---:B------:R-:W-:Y:S01]  /*3dd0*/  @P0 R2UR.BROADCAST UR16, R2.reuse ;  /* 0x00000000021002ca */ /* 0x040fe200008e0000 */
[----:B------:R-:W-:Y:S01]  /*3de0*/  UIADD3 UR4, UPT, UPT, UR14, 0x80, URZ ;  /* 0x000000800e047890 */ /* 0x000fe2000fffe0ff */
[----:B------:R-:W-:Y:S01]  /*3df0*/  ELECT P0, URZ, PT ;  /* 0x0000000000ff782f */ /* 0x000fe20003800000 */
[----:B------:R-:W-:Y:S01]  /*3e00*/  UMOV UR15, 0x40004040 ;  /* 0x40004040000f7882 */ /* 0x000fe20000000000 */
[----:B------:R-:W-:Y:S01]  /*3e10*/  UMOV UR7, 0x40004040 ;  /* 0x4000404000077882 */ /* 0x000fe20000000000 */
[----:B------:R3:W-:Y:S01]  /*3e20*/  UTCHMMA gdesc[UR10], gdesc[UR14], tmem[UR8], tmem[UR32], idesc[UR33], UP2 ;  /* 0x00ff200e0a0075ea */ /* 0x0007e20009000008 */
[----:B------:R-:W-:Y:S01]  /*3e30*/  UPLOP3.LUT UP2, UPT, UPT, UPT, UPT, 0x80, 0x8 ;  /* 0x000000000008789c */ /* 0x000fe20003f4f070 */
[----:B------:R-:W-:Y:S01]  /*3e40*/  UMOV UR5, 0x40004040 ;  /* 0x4000404000057882 */ /* 0x000fe20000000000 */
[----:B------:R-:W-:Y:S01]  /*3e50*/  UMOV UR13, 0x40004040 ;  /* 0x40004040000d7882 */ /* 0x000fe20000000000 */
[----:B------:R-:W-:Y:S04]  /*3e60*/  UMOV UR9, 0x40004040 ;  /* 0x4000404000097882 */ /* 0x000fe80000000000 */
[----:B------:R1:W-:Y:S01]  /*3e70*/  UTCHMMA gdesc[UR6], gdesc[UR4], tmem[UR16], tmem[UR30], idesc[UR31], UPT ;  /* 0x00ff1e04060075ea */ /* 0x0003e2000b800010 */
[----:B---3--:R-:W-:Y:S01]  /*3e80*/  UIADD3 UR8, UPT, UPT, UR14, 0x100, URZ ;  /* 0x000001000e087890 */ /* 0x008fe2000fffe0ff */
[C---:B------:R-:W-:Y:S02]  /*3e90*/  @P0 R2UR.BROADCAST UR15, R2.reuse ;  /* 0x00000000020f02ca */ /* 0x040fe400008e0000 */
[----:B------:R-:W-:Y:S01]  /*3ea0*/  ELECT P0, URZ, PT ;  /* 0x0000000000ff782f */ /* 0x000fe20003800000 */
[----:B------:R-:W-:Y:S02]  /*3eb0*/  UIADD3 UR10, UPT, UPT, UR10, 0x180, URZ ;  /* 0x000001800a0a7890 */ /* 0x000fe4000fffe0ff */
[----:B-1----:R-:W-:Y:S10]  /*3ec0*/  UIADD3 UR6, UPT, UPT, UR14, 0x180, URZ ;  /* 0x000001800e067890 */ /* 0x002ff4000fffe0ff */
[----:B------:R-:W-:Y:S01]  /*3ed0*/  @P0 R2UR.BROADCAST UR14, R2 ;  /* 0x00000000020e02ca */ /* 0x000fe200008e0000 */
[----:B------:R-:W-:Y:S01]  /*3ee0*/  UIADD3 UR4, UPT, UPT, UR17, 0x68, URZ ;  /* 0x0000006811047890 */ /* 0x000fe2000fffe0ff */
[----:B------:R-:W-:Y:S01]  /*3ef0*/  UMOV UR5, UR18 ;  /* 0x0000001200057c82 */ /* 0x000fe20008000000 */
[----:B------:R4:W-:Y:S10]  /*3f00*/  UTCHMMA gdesc[UR12], gdesc[UR8], tmem[UR15], tmem[UR28], idesc[UR29], UPT ;  /* 0x00ff1c080c0075ea */ /* 0x0009f4000b80000f */
[----:B------:R4:W-:Y:S01]  /*3f10*/  UTCHMMA gdesc[UR10], gdesc[UR6], tmem[UR14], tmem[UR26], idesc[UR27], UPT ;  /* 0x00ff1a060a0075ea */ /* 0x0009e2000b80000e */
[----:B------:R4:W-:Y:S01]  /*3f20*/  UTCBAR [UR4], URZ ;  /* 0x000000ff040073e9 */ /* 0x0009e200080000ff */
[----:B------:R-:W-:Y:S05]  /*3f30*/  BRA.U UP3, `(.L_x_62) ;  /* 0xfffffffd03307547 */ /* 0x000fea000b83ffff */
.L_x_59:
[----:B----4-:R-:W-:Y:S01]  /*3f40*/  UIADD3 UR4, UPT, UPT, UR24, 0x1, URZ ;  /* 0x0000000118047890 */ /* 0x010fe2000fffe0ff */
[----:B------:R-:W-:Y:S01]  /*3f50*/  LOP3.LUT P0, RZ, R6, 0x1, RZ, 0xc0, !PT ;  /* 0x0000000106ff7812 */ /* 0x000fe2000780c0ff */
[----:B------:R-:W-:Y:S01]  /*3f60*/  UIADD3 UR5, UPT, UPT, UR25, 0x120, URZ ;  /* 0x0000012019057890 */ /* 0x000fe2000fffe0ff */
[----:B------:R-:W-:Y:S01]  /*3f70*/  LOP3.LUT R9, R9, 0x1, RZ, 0x3c, !PT ;  /* 0x0000000109097812 */ /* 0x000fe200078e3cff */
[----:B------:R-:W-:-:S04]  /*3f80*/  UISETP.NE.AND UP0, UPT, UR4, 0x2, UPT ;  /* 0x000000020400788c */ /* 0x000fc8000bf05270 */
[----:B------:R-:W-:Y:S02]  /*3f90*/  USEL UR6, URZ, 0x1, UP0 ;  /* 0x00000001ff067887 */ /* 0x000fe40008000000 */
[----:B------:R-:W-:Y:S01]  /*3fa0*/  USEL UR24, UR4, URZ, UP0 ;  /* 0x000000ff04187287 */ /* 0x000fe20008000000 */
[----:B------:R3:W-:Y:S03]  /*3fb0*/  UTCBAR [UR5], URZ ;  /* 0x000000ff050073e9 */ /* 0x0007e600080000ff */
[----:B------:R-:W-:Y:S01]  /*3fc0*/  LOP3.LUT R10, R10, UR6, RZ, 0x3c, !PT ;  /* 0x000000060a0a7c12 */ /* 0x000fe2000f8e3cff */
[----:B------:R-:W-:Y:S07]  /*3fd0*/  @P0 BRA `(.L_x_63) ;  /* 0xfffffff800a00947 */ /* 0x000fee000383ffff */
[----:B------:R-:W4:Y:S01]  /*3fe0*/  S2UR UR6, SR_CgaCtaId ;  /* 0x00000000000679c3 */ /* 0x000f220000008800 */
[----:B------:R-:W-:Y:S01]  /*3ff0*/  ELECT P0, URZ, PT ;  /* 0x0000000000ff782f */ /* 0x000fe20003800000 */
[----:B--2---:R-:W-:Y:S01]  /*4000*/  IMAD.MOV.U32 R0, RZ, RZ, 0x1 ;  /* 0x00000001ff007424 */ /* 0x004fe200078e00ff */
[----:B------:R-:W-:Y:S01]  /*4010*/  UIADD3 UR21, UPT, UPT, UR21, 0x130, URZ ;  /* 0x0000013015157890 */ /* 0x000fe2000fffe0ff */
[----:B------:R-:W-:Y:S01]  /*4020*/  SHF.L.U32 R2, R10, 0x1f, RZ ;  /* 0x0000001f0a027819 */ /* 0x000fe200000006ff */
[----:B------:R-:W-:-:S03]  /*4030*/  UMOV UR4, 0x40 ;  /* 0x0000004000047882 */ /* 0x000fc60000000000 */
[----:B------:R-:W-:Y:S01]  /*4040*/  UVIRTCOUNT.DEALLOC.SMPOOL 0x80 ;  /* 0x000000800000784c */ /* 0x000fe20000000000 */
[----:B----4-:R-:W-:Y:S02]  /*4050*/  ULEA UR6, UR6, UR4, 0x18 ;  /* 0x0000000406067291 */ /* 0x010fe4000f8ec0ff */
[----:B------:R-:W-:-:S07]  /*4060*/  ULEA UR4, UR24, UR21, 0x3 ;  /* 0x0000001518047291 */ /* 0x000fce000f8e18ff */
[----:B------:R2:W-:Y:S02]  /*4070*/  @P0 STS.U8 [UR6+0x1c], R0 ;  /* 0x00001c00ff000988 */ /* 0x0005e40008000006 */
[----:B------:R-:W4:Y:S02]  /*4080*/  SYNCS.PHASECHK.TRANS64.TRYWAIT P0, [UR4], R2 ;  /* 0x00000002ff0075a7 */ /* 0x000f240008001104 */
[----:B--2-4-:R-:W-:Y:S05]  /*4090*/  @!P0 BRA `(.L_x_64) ;  /* 0x0000004800488947 */ /* 0x014fea0003800000 */
.L_x_155:
[----:B------:R-:W-:-:S04]  /*40a0*/  UIADD3 UR4, UPT, UPT, UR24, 0x1, URZ ;  /* 0x0000000118047890 */ /* 0x000fc8000fffe0ff */
[----:B------:R-:W-:-:S04]  /*40b0*/  UISETP.NE.AND UP0, UPT, UR4, 0x2, UPT ;  /* 0x000000020400788c */ /* 0x000fc8000bf05270 */
[----:B---3--:R-:W-:Y:S02]  /*40c0*/  USEL UR5, URZ, 0x1, UP0 ;  /* 0x00000001ff057887 */ /* 0x008fe40008000000 */
[----:B------:R-:W-:-:S04]  /*40d0*/  USEL UR4, UR4, URZ, UP0 ;  /* 0x000000ff04047287 */ /* 0x000fc80008000000 */
[----:B------:R-:W-:Y:S01]  /*40e0*/  ULEA UR4, UR4, UR21, 0x3 ;  /* 0x0000001504047291 */ /* 0x000fe2000f8e18ff */
[----:B--2---:R-:W-:-:S04]  /*40f0*/  LOP3.LUT R2, R10, UR5, RZ, 0x3c, !PT ;  /* 0x000000050a027c12 */ /* 0x004fc8000f8e3cff */
[----:B------:R-:W-:-:S04]  /*4100*/  SHF.L.U32 R2, R2, 0x1f, RZ ;  /* 0x0000001f02027819 */ /* 0x000fc800000006ff */
[----:B------:R-:W2:Y:S02]  /*4110*/  SYNCS.PHASECHK.TRANS64.TRYWAIT P0, [UR4], R2 ;  /* 0x00000002ff0075a7 */ /* 0x000ea40008001104 */
[----:B--2---:R-:W-:Y:S05]  /*4120*/  @!P0 BRA `(.L_x_65) ;  /* 0x00000048003c8947 */ /* 0x004fea0003800000 */
.L_x_157:
[----:B------:R-:W-:Y:S01]  /*4130*/  NOP ;  /* 0x0000000000007918 */ /* 0x000fe20000000000 */
[----:B--2---:R-:W2:Y:S01]  /*4140*/  LDS R0, [UR6+0x14] ;  /* 0x00001406ff007984 */ /* 0x004ea20008000800 */
[----:B------:R-:W-:Y:S01]  /*4150*/  LOP3.LUT R3, R11, 0xffff, RZ, 0xc0, !PT ;  /* 0x0000ffff0b037812 */ /* 0x000fe200078ec0ff */
[----:B------:R-:W-:-:S03]  /*4160*/  IMAD.MOV.U32 R2, RZ, RZ, 0xffff ;  /* 0x0000ffffff027424 */ /* 0x000fc600078e00ff */
[----:B------:R-:W-:-:S04]  /*4170*/  SHF.R.U32.HI R3, RZ, 0x5, R3 ;  /* 0x00000005ff037819 */ /* 0x000fc80000011603 */
[----:B------:R-:W-:-:S04]  /*4180*/  SHF.L.U32 R2, R2, R3, RZ ;  /* 0x0000000302027219 */ /* 0x000fc800000006ff */
[----:B--2---:R-:W-:-:S04]  /*4190*/  LOP3.LUT R0, R0, R2, RZ, 0xc0, !PT ;  /* 0x0000000200007212 */ /* 0x004fc800078ec0ff */
[----:B------:R-:W-:Y:S01]  /*41a0*/  ISETP.NE.AND P0, PT, R0, R2, PT ;  /* 0x000000020000720c */ /* 0x000fe20003f05270 */
[----:B------:R-:W-:-:S05]  /*41b0*/  IMAD.MOV.U32 R0, RZ, RZ, 0x1 ;  /* 0x00000001ff007424 */ /* 0x000fca00078e00ff */
[----:B------:R-:W-:-:S07]  /*41c0*/  SHF.L.U32 R0, R0, R3, RZ ;  /* 0x0000000300007219 */ /* 0x000fce00000006ff */
[----:B------:R-:W-:Y:S05]  /*41d0*/  @P0 BRA `(.L_x_66) ;  /* 0x00000000005c0947 */ /* 0x000fea0003800000 */
[----:B------:R-:W2:Y:S02]  /*41e0*/  LDS R3, [UR6+0x18] ;  /* 0x00001806ff037984 */ /* 0x000ea40008000800 */
[----:B--2---:R-:W-:-:S04]  /*41f0*/  LOP3.LUT R3, R3, R0, RZ, 0xc0, !PT ;  /* 0x0000000003037212 */ /* 0x004fc800078ec0ff */
[----:B------:R-:W-:-:S13]  /*4200*/  ISETP.NE.AND P0, PT, R3, R0, PT ;  /* 0x000000000300720c */ /* 0x000fda0003f05270 */
[----:B------:R-:W-:Y:S05]  /*4210*/  @P0 BRA `(.L_x_67) ;  /* 0x0000000000400947 */ /* 0x000fea0003800000 */
[----:B------:R-:W-:Y:S01]  /*4220*/  R2UR UR4, R2 ;  /* 0x00000000020472ca */ /* 0x000fe200000e0000 */
[----:B------:R-:W2:Y:S01]  /*4230*/  S2R R3, SR_LANEID ;  /* 0x0000000000037919 */ /* 0x000ea20000000000 */
[----:B------:R-:W-:-:S04]  /*4240*/  LOP3.LUT R0, RZ, R0, RZ, 0x33, !PT ;  /* 0x00000000ff007212 */ /* 0x000fc800078e33ff */
[----:B------:R-:W3:Y:S07]  /*4250*/  REDUX UR7, R0 ;  /* 0x00000000000773c4 */ /* 0x000eee0000000000 */
[----:B------:R-:W-:-:S03]  /*4260*/  ULOP3.LUT UR5, URZ, UR4, URZ, 0x33, !UPT ;  /* 0x00000004ff057292 */ /* 0x000fc6000f8e33ff */
[----:B------:R-:W-:Y:S02]  /*4270*/  VOTEU.ANY UR4, UPT, PT ;  /* 0x0000000000047886 */ /* 0x000fe400038e0100 */
[----:B------:R-:W-:Y:S01]  /*4280*/  UFLO.U32 UR4, UR4 ;  /* 0x00000004000472bd */ /* 0x000fe200080e0000 */
[----:B------:R-:W-:-:S04]  /*4290*/  IMAD.U32 R2, RZ, RZ, UR5 ;  /* 0x00000005ff027e24 */ /* 0x000fc8000f8e00ff */
[----:B------:R-:W4:Y:S02]  /*42a0*/  REDUX UR8, R2 ;  /* 0x00000000020873c4 */ /* 0x000f240000000000 */
[----:B------:R1:W-:Y:S01]  /*42b0*/  UTCATOMSWS.AND URZ, UR5 ;  /* 0x0000000500ff79e3 */ /* 0x0003e20008000000 */
[----:B---3--:R-:W-:Y:S01]  /*42c0*/  IMAD.U32 R0, RZ, RZ, UR7 ;  /* 0x00000007ff007e24 */ /* 0x008fe2000f8e00ff */
[----:B--2---:R-:W-:Y:S01]  /*42d0*/  ISETP.EQ.U32.AND P0, PT, R3, UR4, PT ;  /* 0x0000000403007c0c */ /* 0x004fe2000bf02070 */
[----:B----4-:R-:W-:-:S12]  /*42e0*/  IMAD.U32 R2, RZ, RZ, UR8 ;  /* 0x00000008ff027e24 */ /* 0x010fd8000f8e00ff */
[----:B------:R2:W-:Y:S04]  /*42f0*/  @P0 ATOMS.AND RZ, [UR6+0x14], R2 ;  /* 0x00001402ffff098c */ /* 0x0005e8000a800006 */
[----:B------:R2:W-:Y:S01]  /*4300*/  @P0 ATOMS.AND RZ, [UR6+0x18], R0 ;  /* 0x00001800ffff098c */ /* 0x0005e2000a800006 */
[----:B-1----:R-:W-:Y:S05]  /*4310*/  BRA `(.L_x_68) ;  /* 0x0000000000147947 */ /* 0x002fea0003800000 */
.L_x_67:
[----:B------:R-:W-:Y:S02]  /*4320*/  MOV R2, 0x4340 ;  /* 0x0000434000027802 */ /* 0x000fe40000000f00 */
[----:B-1---5:R-:W-:Y:S05]  /*4330*/  CALL.REL.NOINC `($__internal_0_$__cuda_sm10x_tcgen05_guardrail_trap_col_being_dealloced_not_returned_by_alloc) ;  /* 0x0000004800b07944 */ /* 0x022fea0003c00000 */
[----:B------:R-:W-:Y:S05]  /*4340*/  BRA `(.L_x_68) ;  /* 0x0000000000087947 */ /* 0x000fea0003800000 */
.L_x_66:
[----:B------:R-:W-:Y:S02]  /*4350*/  MOV R2, 0x4370 ;  /* 0x0000437000027802 */ /* 0x000fe40000000f00 */
[----:B-1---5:R-:W-:Y:S05]  /*4360*/  CALL.REL.NOINC `($__internal_2_$__cuda_sm10x_tcgen05_guardrail_trap_unallocated_columns_being_dealloced) ;  /* 0x0000004800bc7944 */ /* 0x022fea0003c00000 */
.L_x_68:
[----:B------:R-:W-:Y:S01]  /*4370*/  NOP ;  /* 0x0000000000007918 */ /* 0x000fe20000000000 */
[----:B------:R-:W-:Y:S05]  /*4380*/  EXIT ;  /* 0x000000000000794d */ /* 0x000fea0003800000 */
.L_x_52:
[----:B------:R-:W2:Y:S01]  /*4390*/  LDCU UR5, c[0x0][0x384] ;  /* 0x00007080ff0577ac */ /* 0x000ea20008000800 */
[----:B------:R-:W-:Y:S02]  /*43a0*/  UISETP.NE.OR UP0, UPT, UR15, 0x3, !UP2 ;  /* 0x000000030f00788c */ /* 0x000fe4000d705670 */
[----:B--2---:R-:W-:-:S07]  /*43b0*/  UIADD3 UR5, UPT, UPT, UR5, 0x3f, URZ ;  /* 0x0000003f05057890 */ /* 0x004fce000fffe0ff */
[----:B------:R-:W-:Y:S05]  /*43c0*/  BRA.U UP0, `(.L_x_69) ;  /* 0x0000001500087547 */ /* 0x000fea000b800000 */
[----:B------:R-:W-:Y:S01]  /*43d0*/  USHF.R.S32.HI UR4, URZ, 0x1f, UR5 ;  /* 0x0000001fff047899 */ /* 0x000fe20008011405 */
[----:B------:R-:W2:Y:S01]  /*43e0*/  S2UR UR6, SR_CgaCtaId ;  /* 0x00000000000679c3 */ /* 0x000ea20000008800 */
[----:B------:R-:W3:Y:S01]  /*43f0*/  LDCU UR34, c[0x0][0x370] ;  /* 0x00006e00ff2277ac */ /* 0x000ee20008000800 */
[----:B------:R-:W-:Y:S01]  /*4400*/  R2UR UR41, R48 ;  /* 0x00000000302972ca */ /* 0x000fe200000e0000 */
[----:B------:R-:W-:Y:S01]  /*4410*/  IMAD.MOV.U32 R12, RZ, RZ, 0x1 ;  /* 0x00000001ff0c7424 */ /* 0x000fe200078e00ff */
[----:B------:R-:W-:Y:S01]  /*4420*/  R2UR UR40, R49 ;  /* 0x00000000312872ca */ /* 0x000fe200000e0000 */
[----:B------:R-:W-:Y:S01]  /*4430*/  ULEA.HI UR4, UR4, UR5, URZ, 0x6 ;  /* 0x0000000504047291 */ /* 0x000fe2000f8f30ff */
[----:B------:R-:W-:Y:S01]  /*4440*/  IMAD.MOV.U32 R11, RZ, RZ, RZ ;  /* 0x000000ffff0b7224 */ /* 0x000fe200078e00ff */
[----:B------:R-:W3:Y:S01]  /*4450*/  LDCU.128 UR28, c[0x0][0xb10] ;  /* 0x00016200ff1c77ac */ /* 0x000ee20008000c00 */
[----:B------:R-:W4:Y:S01]  /*4460*/  LDC.64 R18, c[0x0][0x348] ;  /* 0x0000d200ff127b82 */ /* 0x000f220000000a00 */
[----:B------:R-:W-:Y:S01]  /*4470*/  IMAD.MOV.U32 R8, RZ, RZ, 0x1000 ;  /* 0x00001000ff087424 */ /* 0x000fe200078e00ff */
[----:B------:R-:W-:Y:S01]  /*4480*/  USHF.R.S32.HI UR26, URZ, 0x6, UR4 ;  /* 0x00000006ff1a7899 */ /* 0x000fe20008011404 */
[----:B------:R-:W1:Y:S05]  /*4490*/  LDCU UR33, c[0x0][0x374] ;  /* 0x00006e80ff2177ac */ /* 0x000e6a0008000800 */
[----:B------:R-:W-:Y:S01]  /*44a0*/  IMAD.U32 R0, RZ, RZ, UR26 ;  /* 0x0000001aff007e24 */ /* 0x000fe2000f8e00ff */
[----:B------:R-:W3:Y:S04]  /*44b0*/  LDCU UR4, c[0x0][0xb30] ;  /* 0x00016600ff0477ac */ /* 0x000ee80008000800 */
[-C--:B------:R-:W-:Y:S01]  /*44c0*/  IABS R2, R0.reuse ;  /* 0x0000000000027213 */ /* 0x080fe20000000000 */
[----:B------:R-:W1:Y:S01]  /*44d0*/  LDCU UR18, c[0x0][0xb0c] ;  /* 0x00016180ff1277ac */ /* 0x000e620008000800 */
[----:B------:R-:W-:-:S02]  /*44e0*/  IABS R0, R0 ;  /* 0x0000000000007213 */ /* 0x000fc40000000000 */
[----:B------:R-:W-:Y:S01]  /*44f0*/  R2UR UR25, R2 ;  /* 0x00000000021972ca */ /* 0x000fe200000e0000 */
[----:B------:R-:W-:Y:S01]  /*4500*/  UMOV UR22, 0x400 ;  /* 0x0000040000167882 */ /* 0x000fe20000000000 */
[----:B------:R-:W4:Y:S01]  /*4510*/  LDC.64 R2, c[0x0][0x888] ;  /* 0x00022200ff027b82 */ /* 0x000f220000000a00 */
[----:B------:R-:W4:Y:S01]  /*4520*/  LDCU UR46, c[0x0][0xb20] ;  /* 0x00016400ff2e77ac */ /* 0x000f220008000800 */
[----:B------:R-:W-:Y:S01]  /*4530*/  IMAD.MOV R0, RZ, RZ, -R0 ;  /* 0x000000ffff007224 */ /* 0x000fe200078e0a00 */
[----:B------:R-:W4:Y:S04]  /*4540*/  LDCU UR32, c[0x0][0x388] ;  /* 0x00007100ff2077ac */ /* 0x000f280008000800 */
[----:B------:R-:W-:Y:S01]  /*4550*/  R2UR UR42, R0 ;  /* 0x00000000002a72ca */ /* 0x000fe200000e0000 */
[----:B--2---:R-:W-:-:S03]  /*4560*/  ULEA UR22, UR6, UR22, 0x18 ;  /* 0x0000001606167291 */ /* 0x004fc6000f8ec0ff */
[----:B------:R-:W2:Y:S01]  /*4570*/  I2F.RP R4, UR25 ;  /* 0x0000001900047d06 */ /* 0x000ea20008209400 */
[----:B---3--:R-:W-:Y:S02]  /*4580*/  UISETP.NE.AND UP2, UPT, UR4, 0x1, UPT ;  /* 0x000000010400788c */ /* 0x008fe4000bf45270 */
[----:B------:R-:W-:Y:S02]  /*4590*/  UIMAD.WIDE.U32 UR10, UR34, UR28, URZ ;  /* 0x0000001c220a72a5 */ /* 0x000fe4000f8e00ff */
[----:B-1----:R-:W-:Y:S01]  /*45a0*/  UIMAD.WIDE.U32 UR8, UR33, UR31, URZ ;  /* 0x0000001f210872a5 */ /* 0x002fe2000f8e00ff */
[----:B------:R-:W-:Y:S01]  /*45b0*/  UMOV UR4, URZ ;  /* 0x000000ff00047c82 */ /* 0x000fe20008000000 */
[----:B------:R-:W-:Y:S02]  /*45c0*/  UIADD3 UR35, UPT, UPT, UR22, 0x118, URZ ;  /* 0x0000011816237890 */ /* 0x000fe4000fffe0ff */
[----:B------:R-:W-:Y:S02]  /*45d0*/  UISETP.GE.AND UP0, UPT, UR39, 0x1, UPT ;  /* 0x000000012700788c */ /* 0x000fe4000bf06270 */
[----:B------:R-:W-:Y:S01]  /*45e0*/  UISETP.NE.AND UP0, UPT, UR18, 0x1, UPT ;  /* 0x000000011200788c */ /* 0x000fe2000bf05270 */
[----:B----4-:R-:W-:Y:S01]  /*45f0*/  ISETP.NE.U32.AND P0, PT, R2, RZ, PT ;  /* 0x000000ff0200720c */ /* 0x010fe20003f05070 */
[----:B------:R-:W-:Y:S01]  /*4600*/  UMOV UR38, UR11 ;  /* 0x0000000b00267c82 */ /* 0x000fe20008000000 */
[----:B--2---:R-:W1:Y:S01]  /*4610*/  MUFU.RCP R4, R4 ;  /* 0x0000000400047308 */ /* 0x004e620000001000 */
[----:B------:R-:W-:Y:S01]  /*4620*/  UMOV UR37, UR9 ;  /* 0x0000000900257c82 */ /* 0x000fe20008000000 */
[----:B------:R-:W-:Y:S01]  /*4630*/  ISETP.NE.AND.EX P0, PT, R3, RZ, PT, P0 ;  /* 0x000000ff0300720c */ /* 0x000fe20003f05300 */
[----:B------:R-:W-:Y:S01]  /*4640*/  UISETP.NE.AND UP0, UPT, UR30, 0x1, UPT ;  /* 0x000000011e00788c */ /* 0x000fe2000bf05270 */
[----:B------:R-:W2:Y:S01]  /*4650*/  LDC.64 R2, c[0x0][0x890] ;  /* 0x00022400ff027b82 */ /* 0x000ea20000000a00 */
[----:B------:R-:W-:Y:S01]  /*4660*/  UMOV UR24, URZ ;  /* 0x000000ff00187c82 */ /* 0x000fe20008000000 */
[----:B------:R-:W-:-:S02]  /*4670*/  UPLOP3.LUT UP1, UPT, UPT, UPT, UPT, 0x40, 0x4 ;  /* 0x000000000004789c */ /* 0x000fc40003f2e870 */
[----:B------:R-:W-:Y:S01]  /*4680*/  UISETP.NE.AND UP6, UPT, UR39, 0x1, UPT ;  /* 0x000000012700788c */ /* 0x000fe2000bfc5270 */
[----:B------:R-:W3:Y:S01]  /*4690*/  LDCU.64 UR16, c[0x0][0xb28] ;  /* 0x00016500ff1077ac */ /* 0x000ee20008000a00 */
[----:B------:R-:W-:Y:S02]  /*46a0*/  UPRMT UR35, URZ, 0x654, UR35 ;  /* 0x00000654ff237896 */ /* 0x000fe40008000023 */
[----:B------:R-:W-:Y:S01]  /*46b0*/  USHF.R.U32.HI UR38, URZ, UR29, UR38 ;  /* 0x0000001dff267299 */ /* 0x000fe20008011626 */
[----:B-1----:R-:W-:Y:S01]  /*46c0*/  VIADD R4, R4, 0xffffffe ;  /* 0x0ffffffe04047836 */ /* 0x002fe20000000000 */
[----:B------:R-:W-:Y:S02]  /*46d0*/  USHF.R.U32.HI UR37, URZ, UR46, UR37 ;  /* 0x0000002eff257299 */ /* 0x000fe40008011625 */
[----:B------:R-:W-:Y:S02]  /*46e0*/  UISETP.NE.AND UP0, UPT, UR32, URZ, UPT ;  /* 0x000000ff2000728c */ /* 0x000fe4000bf05270 */
[----:B------:R-:W-:Y:S01]  /*46f0*/  UISETP.NE.AND UP5, UPT, UR26, URZ, UPT ;  /* 0x000000ff1a00728c */ /* 0x000fe2000bfa5270 */
[----:B------:R-:W1:Y:S01]  /*4700*/  F2I.FTZ.U32.TRUNC.NTZ R4, R4 ;  /* 0x0000000400047305 */ /* 0x000e62000021f000 */
[----:B------:R-:W-:Y:S01]  /*4710*/  VOTEU.ANY UP4, P0 ;  /* 0x0000000000ff7886 */ /* 0x000fe20000080100 */
[----:B-1----:R-:W-:-:S13]  /*4720*/  R2UR UR5, R4 ;  /* 0x00000000040572ca */ /* 0x002fda00000e0000 */
[----:B------:R-:W-:-:S04]  /*4730*/  UIADD3 UR6, UPT, UPT, URZ, -UR5, URZ ;  /* 0x80000005ff067290 */ /* 0x000fc8000fffe0ff */
[----:B------:R-:W-:-:S04]  /*4740*/  UIMAD UR6, UR6, UR25, URZ ;  /* 0x00000019060672a4 */ /* 0x000fc8000f8e02ff */
[----:B------:R-:W-:-:S07]  /*4750*/  UIMAD.WIDE.U32 UR6, UR5, UR6, UR4 ;  /* 0x00000006050672a5 */ /* 0x000fce000f8e0004 */
[----:B--23--:R-:W-:-:S05]  /*4760*/  UMOV UR36, UR7 ;  /* 0x0000000700247c82 */ /* 0x00cfca0008000000 */
.L_x_78:
[----:B------:R-:W-:Y:S04]  /*4770*/  SHF.L.U32 R4, R11, 0x1f, RZ ;  /* 0x0000001f0b047819 */ /* 0x000fe800000006ff */
[----:B-1----:R-:W1:Y:S02]  /*4780*/  SYNCS.PHASECHK.TRANS64.TRYWAIT P0, [UR22+0x110], R4 ;  /* 0x00011004ff0075a7 */ /* 0x002e640008001116 */
[----:B-1----:R-:W-:Y:S05]  /*4790*/  @!P0 BRA `(.L_x_70) ;  /* 0x0000004000b88947 */ /* 0x002fea0003800000 */
.L_x_159:
[----:B-1----:R-:W1:Y:S01]  /*47a0*/  LDS.128 R4, [UR22+0x150] ;  /* 0x00015016ff047984 */ /* 0x002e620008000c00 */
[----:B------:R-:W-:Y:S01]  /*47b0*/  @!PT LDS RZ, [RZ] ;  /* 0x00000000fffff984 */ /* 0x000fe20000000800 */
[----:B------:R-:W-:Y:S01]  /*47c0*/  @!PT LDS RZ, [RZ] ;  /* 0x00000000fffff984 */ /* 0x000fe20000000800 */
[----:B------:R-:W-:Y:S01]  /*47d0*/  @!PT LDS RZ, [RZ] ;  /* 0x00000000fffff984 */ /* 0x000fe20000000800 */
[----:B------:R-:W-:Y:S01]  /*47e0*/  @!PT LDS RZ, [RZ] ;  /* 0x00000000fffff984 */ /* 0x000fe20000000800 */
[----:B------:R2:W-:Y:S06]  /*47f0*/  MEMBAR.ALL.CTA ;  /* 0x0000000000007992 */ /* 0x0005ec0000008000 */
[----:B--2---:R-:W2:Y:S02]  /*4800*/  FENCE.VIEW.ASYNC.S ;  /* 0x00000000000073c6 */ /* 0x004ea40000000000 */
[----:B--2---:R-:W-:Y:S01]  /*4810*/  SYNCS.ARRIVE.TRANS64.RED.A1T0 RZ, [UR35], RZ ;  /* 0x000000ffffff79a7 */ /* 0x004fe20008100423 */
[----:B-1----:R-:W-:Y:S11]  /*4820*/  LOP3.LUT P0, RZ, R6, 0x1, RZ, 0xc0, !PT ;  /* 0x0000000106ff7812 */ /* 0x002ff6000780c0ff */
[----:B------:R-:W-:Y:S02]  /*4830*/  @!UPT UIADD3 URZ, UPT, UPT, URZ, URZ, URZ ;  /* 0x000000fffffff290 */ /* 0x000fe4000fffe0ff */
[----:B------:R-:W-:Y:S01]  /*4840*/  VOTEU.ANY UP0, P0 ;  /* 0x0000000000ff7886 */ /* 0x000fe20000000100 */
[----:B------:R-:W-:Y:S11]  /*4850*/  PLOP3.LUT P0, PT, PT, PT, UP0, 0x80, 0x8 ;  /* 0x000000000008781c */ /* 0x000ff60003f0f008 */
[----:B------:R-:W-:Y:S02]  /*4860*/  @!UPT UIADD3 URZ, UPT, UPT, URZ, URZ, URZ ;  /* 0x000000fffffff290 */ /* 0x000fe4000fffe0ff */
[----:B------:R-:W-:Y:S02]  /*4870*/  @P0 MOV R9, R4 ;  /* 0x0000000400090202 */ /* 0x000fe40000000f00 */
[----:B------:R-:W-:Y:S02]  /*4880*/  @P0 LOP3.LUT R0, R5, 0xffff, RZ, 0xc0, !PT ;  /* 0x0000ffff05000812 */ /* 0x000fe400078ec0ff */
[----:B------:R-:W-:Y:S02]  /*4890*/  @P0 R2UR UR5, R9 ;  /* 0x00000000090502ca */ /* 0x000fe400000e0000 */
[----:B------:R-:W-:Y:S11]  /*48a0*/  @P0 R2UR UR4, R0 ;  /* 0x00000000000402ca */ /* 0x000ff600000e0000 */
[----:B------:R-:W-:Y:S02]  /*48b0*/  @UP0 UMOV UR15, UR5 ;  /* 0x00000005000f0c82 */ /* 0x000fe40008000000 */
[----:B------:R-:W-:Y:S01]  /*48c0*/  @UP0 UMOV UR14, UR4 ;  /* 0x00000004000e0c82 */ /* 0x000fe20008000000 */
[----:B------:R-:W-:Y:S09]  /*48d0*/  UISETP.GE.AND UP0, UPT, UR39, 0x1, UPT ;  /* 0x000000012700788c */ /* 0x000ff2000bf06270 */
[----:B------:R-:W-:Y:S05]  /*48e0*/  BRA.U !UP0, `(.L_x_71) ;  /* 0x0000000108b47547 */ /* 0x000fea000b800000 */
[----:B------:R-:W-:Y:S02]  /*48f0*/  UIMAD.WIDE.U32 UR8, UR14, UR31, URZ ;  /* 0x0000001f0e0872a5 */ /* 0x000fe4000f8e00ff */
[----:B------:R-:W-:Y:S02]  /*4900*/  UP2UR UR19, UPR, URZ, 0x2 ;  /* 0x00000002ff137883 */ /* 0x000fe40008000000 */
[----:B------:R-:W-:Y:S02]  /*4910*/  UISETP.NE.AND UP1, UPT, UR30, 0x1, UPT ;  /* 0x000000011e00788c */ /* 0x000fe4000bf25270 */
[----:B------:R-:W-:Y:S02]  /*4920*/  UIMAD.WIDE.U32 UR10, UR15, UR28, URZ ;  /* 0x0000001c0f0a72a5 */ /* 0x000fe4000f8e00ff */
[----:B------:R-:W-:Y:S02]  /*4930*/  USEL UR4, UR33, UR37, !UP1 ;  /* 0x0000002521047287 */ /* 0x000fe4000c800000 */
[----:B------:R-:W-:Y:S02]  /*4940*/  UISETP.NE.AND UP0, UPT, UR18, 0x1, UPT ;  /* 0x000000011200788c */ /* 0x000fe4000bf05270 */
[----:B------:R-:W-:Y:S02]  /*4950*/  UIMAD.WIDE.U32 UR12, UR4, UR16, URZ ;  /* 0x00000010040c72a5 */ /* 0x000fe4000f8e00ff */
[----:B------:R-:W-:Y:S01]  /*4960*/  USEL UR7, UR34, UR38, !UP0 ;  /* 0x0000002622077287 */ /* 0x000fe2000c000000 */
[----:B------:R-:W-:Y:S02]  /*4970*/  UMOV UR5, UR9 ;  /* 0x0000000900057c82 */ /* 0x000fe40008000000 */
[----:B------:R-:W-:Y:S02]  /*4980*/  USHF.R.U32.HI UR6, URZ, UR46, UR5 ;  /* 0x0000002eff067299 */ /* 0x000fe40008011605 */
[----:B------:R-:W-:Y:S02]  /*4990*/  UIMAD.WIDE.U32 UR20, UR7, UR16, URZ ;  /* 0x00000010071472a5 */ /* 0x000fe4000f8e00ff */
[----:B------:R-:W-:Y:S02]  /*49a0*/  USEL UR6, UR14, UR6, !UP1 ;  /* 0x000000060e067287 */ /* 0x000fe4000c800000 */
[----:B------:R-:W-:Y:S01]  /*49b0*/  UISETP.NE.AND UP1, UPT, UR19, URZ, UPT ;  /* 0x000000ff1300728c */ /* 0x000fe2000bf25270 */
[----:B------:R-:W-:Y:S01]  /*49c0*/  UMOV UR5, UR11 ;  /* 0x0000000b00057c82 */ /* 0x000fe20008000000 */
[----:B------:R-:W-:Y:S02]  /*49d0*/  UIMAD.WIDE.U32 UR10, UR6, UR16, URZ ;  /* 0x00000010060a72a5 */ /* 0x000fe4000f8e00ff */
[----:B------:R-:W-:Y:S03]  /*49e0*/  USHF.R.U32.HI UR8, URZ, UR29, UR5 ;  /* 0x0000001dff087299 */ /* 0x000fe60008011605 */
[----:B------:R-:W-:Y:S02]  /*49f0*/  UMOV UR5, UR13 ;  /* 0x0000000d00057c82 */ /* 0x000fe40008000000 */
[----:B------:R-:W-:Y:S03]  /*4a00*/  @UP6 USHF.R.U32.HI UR4, URZ, UR17, UR5 ;  /* 0x00000011ff046299 */ /* 0x000fe60008011605 */
[----:B------:R-:W-:Y:S01]  /*4a10*/  UMOV UR5, UR21 ;  /* 0x0000001500057c82 */ /* 0x000fe20008000000 */
[----:B------:R-:W-:Y:S02]  /*4a20*/  UIMAD UR4, UR39, UR4, URZ ;  /* 0x00000004270472a4 */ /* 0x000fe4000f8e02ff */
[----:B------:R-:W-:Y:S02]  /*4a30*/  @UP6 USHF.R.U32.HI UR7, URZ, UR17, UR5 ;  /* 0x00000011ff076299 */ /* 0x000fe40008011605 */
[----:B------:R-:W-:Y:S02]  /*4a40*/  USEL UR5, UR15, UR8, !UP0 ;  /* 0x000000080f057287 */ /* 0x000fe4000c000000 */
[----:B------:R-:W-:Y:S02]  /*4a50*/  UIMAD UR8, UR39, UR7, URZ ;  /* 0x00000007270872a4 */ /* 0x000fe4000f8e02ff */
[----:B------:R-:W-:Y:S03]  /*4a60*/  UISETP.GE.AND UP0, UPT, UR6, UR4, UPT ;  /* 0x000000040600728c */ /* 0x000fe6000bf06270 */
[----:B------:R-:W-:Y:S01]  /*4a70*/  UMOV UR4, UR11 ;  /* 0x0000000b00047c82 */ /* 0x000fe20008000000 */
[----:B------:R-:W-:Y:S02]  /*4a80*/  UISETP.GE.OR UP0, UPT, UR5, UR8, UP0 ;  /* 0x000000080500728c */ /* 0x000fe40008706670 */
[----:B------:R-:W-:Y:S02]  /*4a90*/  USHF.R.U32.HI UR4, URZ, UR17, UR4 ;  /* 0x00000011ff047299 */ /* 0x000fe40008011604 */
[----:B------:R-:W-:Y:S02]  /*4aa0*/  UIMAD.WIDE.U32 UR8, UR5, UR16, URZ ;  /* 0x00000010050872a5 */ /* 0x000fe4000f8e00ff */
[----:B------:R-:W-:Y:S04]  /*4ab0*/  USEL UR10, UR6, UR4, !UP6 ;  /* 0x00000004060a7287 */ /* 0x000fe8000f000000 */
[----:B------:R-:W-:Y:S01]  /*4ac0*/  UIADD3 UR11, UPT, UPT, -UR10, URZ, URZ ;  /* 0x000000ff0a0b7290 */ /* 0x000fe2000fffe1ff */
[----:B------:R-:W-:Y:S02]  /*4ad0*/  @!UP0 UMOV UR4, UR9 ;  /* 0x0000000900048c82 */ /* 0x000fe40008000000 */
[----:B------:R-:W-:Y:S02]  /*4ae0*/  @!UP0 USHF.R.U32.HI UR4, URZ, UR17, UR4 ;  /* 0x00000011ff048299 */ /* 0x000fe40008011604 */
[----:B------:R-:W-:Y:S02]  /*4af0*/  UIMAD UR8, UR39, UR11, UR6 ;  /* 0x0000000b270872a4 */ /* 0x000fe4000f8e0206 */
[----:B------:R-:W-:Y:S04]  /*4b00*/  @!UP0 USEL UR4, UR5, UR4, !UP6 ;  /* 0x0000000405048287 */ /* 0x000fe8000f000000 */
[----:B------:R-:W-:Y:S02]  /*4b10*/  @!UP0 UIMAD UR8, UR7, UR8, UR4 ;  /* 0x00000008070882a4 */ /* 0x000fe4000f8e0204 */
[----:B------:R-:W-:Y:S02]  /*4b20*/  @!UP0 UIADD3 UR9, UPT, UPT, UR10, -UR4, URZ ;  /* 0x800000040a098290 */ /* 0x000fe4000fffe0ff */
[----:B------:R-:W-:Y:S02]  /*4b30*/  UIADD3 UR4, UPT, UPT, -UR5, URZ, URZ ;  /* 0x000000ff05047290 */ /* 0x000fe4000fffe1ff */
[----:B------:R-:W-:Y:S02]  /*4b40*/  UIADD3 UR7, UPT, UPT, -UR6, URZ, URZ ;  /* 0x000000ff06077290 */ /* 0x000fe4000fffe1ff */
[----:B------:R-:W-:Y:S02]  /*4b50*/  @!UP0 UIMAD UR6, UR9, UR39, UR5 ;  /* 0x00000027090682a4 */ /* 0x000fe4000f8e0205 */
[----:B------:R-:W-:Y:S02]  /*4b60*/  UIMAD UR15, UR18, UR4, UR15 ;  /* 0x00000004120f72a4 */ /* 0x000fe4000f8e020f */
[----:B------:R-:W-:Y:S01]  /*4b70*/  UIMAD UR4, UR30, UR7, UR14 ;  /* 0x000000071e0472a4 */ /* 0x000fe2000f8e020e */
[----:B------:R-:W-:Y:S02]  /*4b80*/  @!UP0 UMOV UR5, UR8 ;  /* 0x0000000800058c82 */ /* 0x000fe40008000000 */
[----:B------:R-:W-:Y:S02]  /*4b90*/  UIMAD UR15, UR5, UR18, UR15 ;  /* 0x00000012050f72a4 */ /* 0x000fe4000f8e020f */
[----:B------:R-:W-:Y:S11]  /*4ba0*/  UIMAD UR14, UR6, UR30, UR4 ;  /* 0x0000001e060e72a4 */ /* 0x000ff6000f8e0204 */
[----:B------:R-:W-:Y:S01]  /*4bb0*/  @!UPT UIADD3 URZ, UPT, UPT, URZ, URZ, URZ ;  /* 0x000000fffffff290 */ /* 0x000fe2000fffe0ff */
.L_x_71:
[----:B------:R-:W1:Y:S01]  /*4bc0*/  @!UP2 LDCU.128 UR8, c[0x0][0xb10] ;  /* 0x00016200ff08a7ac */ /* 0x000e620008000c00 */
[----:B------:R-:W-:Y:S04]  /*4bd0*/  MOV R0, UR23 ;  /* 0x0000001700007c02 */ /* 0x000fe80008000f00 */
[----:B------:R-:W-:Y:S01]  /*4be0*/  IABS R0, R0 ;  /* 0x0000000000007213 */ /* 0x000fe20000000000 */
[----:B------:R-:W2:Y:S01]  /*4bf0*/  @!UP2 LDCU UR5, c[0x0][0xb0c] ;  /* 0x00016180ff05a7ac */ /* 0x000ea20008000800 */
[----:B-1----:R-:W-:Y:S07]  /*4c00*/  UIMAD.WIDE.U32 UR6, UR15, UR8, URZ ;  /* 0x000000080f0672a5 */ /* 0x002fee000f8e00ff */
[----:B------:R-:W-:Y:S01]  /*4c10*/  @!UP2 UMOV UR4, UR7 ;  /* 0x000000070004ac82 */ /* 0x000fe20008000000 */
[----:B--2---:R-:W-:Y:S02]  /*4c20*/  @!UP2 UISETP.NE.AND UP0, UPT, UR5, 0x1, UPT ;  /* 0x000000010500a88c */ /* 0x004fe4000bf05270 */
[----:B------:R-:W-:Y:S02]  /*4c30*/  @!UP2 USHF.R.U32.HI UR4, URZ, UR9, UR4 ;  /* 0x00000009ff04a299 */ /* 0x000fe40008011604 */
[----:B------:R-:W-:Y:S02]  /*4c40*/  UIMAD.WIDE.U32 UR6, UR14, UR11, URZ ;  /* 0x0000000b0e0672a5 */ /* 0x000fe4000f8e00ff */
[----:B------:R-:W-:Y:S02]  /*4c50*/  @!UP2 USEL UR8, UR15, UR4, !UP0 ;  /* 0x000000040f08a287 */ /* 0x000fe4000c000000 */
[----:B------:R-:W-:Y:S03]  /*4c60*/  @!UP2 UISETP.NE.AND UP0, UPT, UR10, 0x1, UPT ;  /* 0x000000010a00a88c */ /* 0x000fe6000bf05270 */
[----:B------:R-:W-:Y:S02]  /*4c70*/  @!UP2 UMOV UR6, UR7 ;  /* 0x000000070006ac82 */ /* 0x000fe40008000000 */
[----:B------:R-:W1:Y:S02]  /*4c80*/  @!UP2 LDCU UR4, c[0x0][0xb20] ;  /* 0x00016400ff04a7ac */ /* 0x000e640008000800 */
[----:B-1----:R-:W-:Y:S04]  /*4c90*/  @!UP2 USHF.R.U32.HI UR6, URZ, UR4, UR6 ;  /* 0x00000004ff06a299 */ /* 0x002fe80008011606 */
[----:B------:R-:W-:Y:S04]  /*4ca0*/  @!UP2 USEL UR6, UR14, UR6, !UP0 ;  /* 0x000000060e06a287 */ /* 0x000fe8000c000000 */
[----:B------:R-:W-:Y:S02]  /*4cb0*/  @!UP2 UIADD3 UR4, UPT, UPT, -UR8, UR6, URZ ;  /* 0x000000060804a290 */ /* 0x000fe4000fffe1ff */
[----:B------:R-:W-:Y:S02]  /*4cc0*/  @!UP2 UIADD3 UR6, UPT, UPT, UR8, -UR6, URZ ;  /* 0x800000060806a290 */ /* 0x000fe4000fffe0ff */
[----:B------:R-:W-:Y:S02]  /*4cd0*/  @!UP2 UIMAD UR15, UR4, UR5, UR15 ;  /* 0x00000005040fa2a4 */ /* 0x000fe4000f8e020f */
[----:B------:R-:W-:Y:S01]  /*4ce0*/  @!UP2 UIMAD UR14, UR6, UR10, UR14 ;  /* 0x0000000a060ea2a4 */ /* 0x000fe2000f8e020e */
[----:B------:R-:W-:Y:S11]  /*4cf0*/  BRA.U UP1, `(.L_x_72) ;  /* 0x0000000101107547 */ /* 0x000ff6000b800000 */
[----:B------:R-:W-:Y:S04]  /*4d00*/  MOV R10, UR43 ;  /* 0x0000002b000a7c02 */ /* 0x000fe80008000f00 */
[----:B------:R-:W-:Y:S04]  /*4d10*/  SHF.L.U32 R10, R10, 0x1f, RZ ;  /* 0x0000001f0a0a7819 */ /* 0x000fe800000006ff */
[----:B------:R-:W1:Y:S02]  /*4d20*/  SYNCS.PHASECHK.TRANS64.TRYWAIT P1, [UR22+0x108], R10 ;  /* 0x0001080aff0075a7 */ /* 0x000e640008021116 */
[----:B-1----:R-:W-:Y:S05]  /*4d30*/  @!P1 BRA `(.L_x_73) ;  /* 0x0000003c00689947 */ /* 0x002fea0003800000 */
.L_x_72:
[----:B------:R-:W-:Y:S01]  /*4d40*/  UISETP.NE.AND UP1, UPT, UR32, URZ, UPT ;  /* 0x000000ff2000728c */ /* 0x000fe2000bf25270 */
[----:B------:R-:W-:Y:S01]  /*4d50*/  R2UR UR4, R0 ;  /* 0x00000000000472ca */ /* 0x000fe200000e0000 */
[----:B------:R-:W-:Y:S01]  /*4d60*/  USHF.L.U32 UR11, UR27, 0x6, URZ ;  /* 0x000000061b0b7899 */ /* 0x000fe200080006ff */
[----:B-1----:R-:W-:Y:S05]  /*4d70*/  IMAD.U32 R10, RZ, RZ, UR32 ;  /* 0x00000020ff0a7e24 */ /* 0x002fea000f8e00ff */
[----:B------:R-:W-:Y:S04]  /*4d80*/  IABS R10, R10 ;  /* 0x0000000a000a7213 */ /* 0x000fe80000000000 */
[----:B------:R-:W1:Y:S02]  /*4d90*/  I2F.RP R14, R10 ;  /* 0x0000000a000e7306 */ /* 0x000e640000209400 */
[----:B------:R-:W-:Y:S07]  /*4da0*/  UIMAD.WIDE.U32 UR6, UR36, UR4, URZ ;  /* 0x00000004240672a5 */ /* 0x000fee000f8e00ff */
[----:B------:R-:W-:Y:S02]  /*4db0*/  UMOV UR12, UR7 ;  /* 0x00000007000c7c82 */ /* 0x000fe40008000000 */
[----:B------:R-:W-:Y:S04]  /*4dc0*/  UIMAD UR4, UR12, UR42, UR4 ;  /* 0x0000002a0c0472a4 */ /* 0x000fe8000f8e0204 */
[----:B------:R-:W-:Y:S01]  /*4dd0*/  UISETP.GT.U32.AND UP0, UPT, UR25, UR4, UPT ;  /* 0x000000041900728c */ /* 0x000fe2000bf04070 */
[----:B-1----:R-:W1:Y:S10]  /*4de0*/  MUFU.RCP R14, R14 ;  /* 0x0000000e000e7308 */ /* 0x002e740000001000 */
[----:B------:R-:W-:Y:S02]  /*4df0*/  @!UP0 UIADD3 UR4, UPT, UPT, UR4, -UR25, URZ ;  /* 0x8000001904048290 */ /* 0x000fe4000fffe0ff */
[----:B------:R-:W-:Y:S02]  /*4e00*/  @!UP0 UIADD3 UR12, UPT, UPT, UR12, 0x1, URZ ;  /* 0x000000010c0c8890 */ /* 0x000fe4000fffe0ff */
[----:B------:R-:W-:Y:S02]  /*4e10*/  UISETP.GE.U32.AND UP0, UPT, UR4, UR25, UPT ;  /* 0x000000190400728c */ /* 0x000fe4000bf06070 */
[----:B------:R-:W-:Y:S01]  /*4e20*/  ULOP3.LUT UR4, UR23, UR26, URZ, 0x3c, !UPT ;  /* 0x0000001a17047292 */ /* 0x000fe2000f8e3cff */
[----:B-1----:R-:W-:Y:S04]  /*4e30*/  VIADD R14, R14, 0xffffffe ;  /* 0x0ffffffe0e0e7836 */ /* 0x002fe80000000000 */
[----:B------:R-:W1:Y:S04]  /*4e40*/  F2I.FTZ.U32.TRUNC.NTZ R15, R14 ;  /* 0x0000000e000f7305 */ /* 0x000e68000021f000 */
[----:B------:R-:W-:Y:S02]  /*4e50*/  @UP0 UIADD3 UR12, UPT, UPT, UR12, 0x1, URZ ;  /* 0x000000010c0c0890 */ /* 0x000fe4000fffe0ff */
[----:B------:R-:W-:Y:S01]  /*4e60*/  UISETP.GE.AND UP0, UPT, UR4, URZ, UPT ;  /* 0x000000ff0400728c */ /* 0x000fe2000bf06270 */
[--C-:B-1----:R-:W-:Y:S10]  /*4e70*/  IMAD.MOV R9, RZ, RZ, -R15.reuse ;  /* 0x000000ffff097224 */ /* 0x102ff400078e0a0f */
[----:B------:R-:W-:Y:S01]  /*4e80*/  @!UP0 UIADD3 UR12, UPT, UPT, -UR12, URZ, URZ ;  /* 0x000000ff0c0c8290 */ /* 0x000fe2000fffe1ff */
[----:B------:R-:W-:Y:S01]  /*4e90*/  IMAD.MOV.U32 R14, RZ, RZ, RZ ;  /* 0x000000ffff0e7224 */ /* 0x000fe200078e00ff */
[----:B------:R-:W-:Y:S01]  /*4ea0*/  @!UP5 ULOP3.LUT UR12, URZ, UR26, URZ, 0x33, !UPT ;  /* 0x0000001aff0cd292 */ /* 0x000fe2000f8e33ff */
[----:B------:R-:W-:Y:S03]  /*4eb0*/  IMAD R9, R9, R10, RZ ;  /* 0x0000000a09097224 */ /* 0x000fe600078e02ff */
[----:B------:R-:W-:Y:S01]  /*4ec0*/  ULOP3.LUT UR4, UR12, UR32, URZ, 0x3c, !UPT ;  /* 0x000000200c047292 */ /* 0x000fe2000f8e3cff */
[----:B------:R-:W-:Y:S01]  /*4ed0*/  IMAD.HI.U32 R15, R15, R9, R14 ;  /* 0x000000090f0f7227 */ /* 0x000fe200078e000e */
[----:B------:R-:W-:Y:S02]  /*4ee0*/  MOV R0, UR12 ;  /* 0x0000000c00007c02 */ /* 0x000fe40008000f00 */
[----:B------:R-:W-:Y:S02]  /*4ef0*/  UISETP.GE.AND UP0, UPT, UR4, URZ, UPT ;  /* 0x000000ff0400728c */ /* 0x000fe4000bf06270 */
[----:B------:R-:W-:Y:S01]  /*4f00*/  IABS R0, R0 ;  /* 0x0000000000007213 */ /* 0x000fe20000000000 */
[----:B------:R-:W-:Y:S04]  /*4f10*/  UIADD3 UR4, UPT, UPT, -UR12, URZ, URZ ;  /* 0x000000ff0c047290 */ /* 0x000fe8000fffe1ff */
[----:B------:R-:W-:Y:S01]  /*4f20*/  IMAD.HI.U32 R15, R15, R0, RZ ;  /* 0x000000000f0f7227 */ /* 0x000fe200078e00ff */
[----:B------:R-:W-:Y:S03]  /*4f30*/  UIMAD UR4, UR26, UR4, UR23 ;  /* 0x000000041a0472a4 */ /* 0x000fe6000f8e0217 */
[----:B------:R-:W-:Y:S01]  /*4f40*/  IMAD.MOV R9, RZ, RZ, -R15 ;  /* 0x000000ffff097224 */ /* 0x000fe200078e0a0f */
[----:B------:R-:W-:Y:S03]  /*4f50*/  USHF.L.U32 UR10, UR4, 0x6, URZ ;  /* 0x00000006040a7899 */ /* 0x000fe600080006ff */
[C---:B------:R-:W-:Y:S05]  /*4f60*/  IMAD R0, R10.reuse, R9, R0 ;  /* 0x000000090a007224 */ /* 0x040fea00078e0200 */
[----:B------:R-:W-:Y:S11]  /*4f70*/  ISETP.GT.U32.AND P1, PT, R10, R0, PT ;  /* 0x000000000a00720c */ /* 0x000ff60003f24070 */
[----:B------:R-:W-:Y:S02]  /*4f80*/  @!UPT UIADD3 URZ, UPT, UPT, URZ, URZ, URZ ;  /* 0x000000fffffff290 */ /* 0x000fe4000fffe0ff */
[-C--:B------:R-:W-:Y:S01]  /*4f90*/  @!P1 IADD3 R0, PT, PT, R0, -R10.reuse, RZ ;  /* 0x8000000a00009210 */ /* 0x080fe20007ffe0ff */
[----:B------:R-:W-:Y:S01]  /*4fa0*/  @!P1 VIADD R15, R15, 0x1 ;  /* 0x000000010f0f9836 */ /* 0x000fe20000000000 */
[----:B------:R-:W-:Y:S02]  /*4fb0*/  ISETP.NE.U32.AND P1, PT, R2, RZ, PT ;  /* 0x000000ff0200720c */ /* 0x000fe40003f25070 */
[----:B------:R-:W-:Y:S02]  /*4fc0*/  ISETP.GE.U32.AND P2, PT, R0, R10, PT ;  /* 0x0000000a0000720c */ /* 0x000fe40003f46070 */
[----:B------:R-:W-:Y:S11]  /*4fd0*/  ISETP.NE.AND.EX P1, PT, R3, RZ, PT, P1 ;  /* 0x000000ff0300720c */ /* 0x000ff60003f25310 */
[----:B------:R-:W-:Y:S02]  /*4fe0*/  @P2 IADD3 R15, PT, PT, R15, 0x1, RZ ;  /* 0x000000010f0f2810 */ /* 0x000fe40007ffe0ff */
[----:B------:R-:W-:Y:S02]  /*4ff0*/  ISETP.NE.U32.AND P2, PT, R2, RZ, PT ;  /* 0x000000ff0200720c */ /* 0x000fe40003f45070 */
[----:B------:R-:W-:Y:S02]  /*5000*/  R2UR UR13, R15 ;  /* 0x000000000f0d72ca */ /* 0x000fe400000e0000 */
[----:B------:R-:W-:Y:S11]  /*5010*/  ISETP.NE.AND.EX P2, PT, R3, RZ, PT, P2 ;  /* 0x000000ff0300720c */ /* 0x000ff60003f45320 */
[----:B------:R-:W-:Y:S02]  /*5020*/  @!UP0 UIADD3 UR13, UPT, UPT, -UR13, URZ, URZ ;  /* 0x000000ff0d0d8290 */ /* 0x000fe4000fffe1ff */
[----:B------:R-:W-:Y:S04]  /*5030*/  @!UP1 ULOP3.LUT UR13, URZ, UR32, URZ, 0x33, !UPT ;  /* 0x00000020ff0d9292 */ /* 0x000fe8000f8e33ff */
[----:B------:R-:W-:Y:S04]  /*5040*/  UIADD3 UR5, UPT, UPT, -UR13, URZ, URZ ;  /* 0x000000ff0d057290 */ /* 0x000fe8000fffe1ff */
[----:B------:R-:W-:Y:S01]  /*5050*/  UIMAD UR12, UR32, UR5, UR12 ;  /* 0x00000005200c72a4 */ /* 0x000fe2000f8e020c */
[----:B------:R-:W-:Y:S11]  /*5060*/  @!P2 BRA `(.L_x_74) ;  /* 0x000000000030a947 */ /* 0x000ff60003800000 */
[----:B------:R-:W-:Y:S01]  /*5070*/  UPLOP3.LUT UP3, UPT, UPT, UPT, UP4, 0x80, 0x8 ;  /* 0x000000000008789c */ /* 0x000fe20003f6f040 */
[----:B------:R-:W-:Y:S01]  /*5080*/  HFMA2 R55, -RZ, RZ, 0, 5.9604644775390625e-08 ;  /* 0x00000001ff377431 */ /* 0x000fe200000001ff */
[----:B------:R-:W1:Y:S04]  /*5090*/  LDCU.64 UR4, c[0x0][0x358] ;  /* 0x00006b00ff0477ac */ /* 0x000e680008000a00 */
[----:B------:R-:W-:Y:S11]  /*50a0*/  PLOP3.LUT P2, PT, PT, PT, UP3, 0x80, 0x8 ;  /* 0x000000000008781c */ /* 0x000ff60003f4f038 */
[----:B------:R-:W-:Y:S02]  /*50b0*/  @!UPT UIADD3 URZ, UPT, UPT, URZ, URZ, URZ ;  /* 0x000000fffffff290 */ /* 0x000fe4000fffe0ff */
[----:B------:R-:W2:Y:S01]  /*50c0*/  @P2 LDC.64 R14, c[0x0][0x888] ;  /* 0x00022200ff0e2b82 */ /* 0x000ea20000000a00 */
[----:B------:R-:W-:Y:S04]  /*50d0*/  @P2 IMAD R0, R16, R2, RZ ;  /* 0x0000000210002224 */ /* 0x000fe800078e02ff */
[----:B--2---:R-:W-:Y:S01]  /*50e0*/  @P2 IMAD.WIDE R14, R0, 0x4, R14 ;  /* 0x00000004000e2825 */ /* 0x004fe200078e020e */
[----:B------:R-:W-:Y:S04]  /*50f0*/  MOV R0, 0x1 ;  /* 0x0000000100007802 */ /* 0x000fe80000000f00 */
[----:B-1---5:R1:W5:Y:S01]  /*5100*/  @P2 LDG.E R26, desc[UR4][R14.64] ;  /* 0x000000040e1a2981 */ /* 0x022362000c1e1900 */
[----:B------:R-:W-:Y:S01]  /*5110*/  @!P2 PRMT R55, R0, 0x7610, R55 ;  /* 0x000076100037a816 */ /* 0x000fe20000000037 */
[----:B-1----:R-:W2:Y:S06]  /*5120*/  @!P2 LDC R26, c[0x0][0x880] ;  /* 0x00022000ff1aab82 */ /* 0x002eac0000000800 */
.L_x_74:
[----:B--2--5:R-:W-:Y:S01]  /*5130*/  @!P1 FSETP.EQ.AND P3, PT, R26, RZ, PT ;  /* 0x000000ff1a00920b */ /* 0x024fe20003f62000 */
[----:B------:R-:W-:Y:S01]  /*5140*/  @!UPT UIADD3 URZ, UPT, UPT, URZ, URZ, URZ ;  /* 0x000000fffffff290 */ /* 0x000fe2000fffe0ff */
[----:B------:R-:W-:Y:S11]  /*5150*/  @!P1 BRA `(.L_x_75) ;  /* 0x0000000000149947 */ /* 0x000ff60003800000 */
[----:B------:R-:W-:Y:S02]  /*5160*/  LOP3.LUT P1, RZ, R55, 0xff, RZ, 0xc0, !PT ;  /* 0x000000ff37ff7812 */ /* 0x000fe4000782c0ff */
[----:B------:R-:W-:Y:S04]  /*5170*/  PLOP3.LUT P3, PT, PT, PT, UP3, 0x80, 0x8 ;  /* 0x000000000008781c */ /* 0x000fe80003f6f038 */
[----:B------:R-:W-:Y:S07]  /*5180*/  PLOP3.LUT P3, PT, P3, PT, PT, 0x8, 0x80 ;  /* 0x000000000080781c */ /* 0x000fee0001f6e170 */
[----:B------:R-:W-:Y:S11]  /*5190*/  @P1 FSETP.EQ.AND P3, PT, R26, RZ, PT ;  /* 0x000000ff1a00120b */ /* 0x000ff60003f62000 */
[----:B------:R-:W-:Y:S02]  /*51a0*/  @!UPT UIADD3 URZ, UPT, UPT, URZ, URZ, URZ ;  /* 0x000000fffffff290 */ /* 0x000fe4000fffe0ff */
.L_x_75:
[----:B------:R-:W-:Y:S01]  /*51b0*/  ULEA UR4, UR24, UR22, 0x3 ;  /* 0x0000001618047291 */ /* 0x000fe2000f8e18ff */
[----:B------:R-:W-:Y:S02]  /*51c0*/  SHF.L.U32 R9, R12, 0x1f, RZ ;  /* 0x0000001f0c097819 */ /* 0x000fe400000006ff */
[----:B------:R-:W-:Y:S04]  /*51d0*/  ELECT P2, URZ, PT ;  /* 0x0000000000ff782f */ /* 0x000fe80003840000 */
[----:B------:R-:W-:Y:S02]  /*51e0*/  PLOP3.LUT P2, PT, P3, P2, PT, 0xf2, 0x2f ;  /* 0x00000000002f781c */ /* 0x000fe40001f45e72 */
[----:B------:R-:W1:Y:S02]  /*51f0*/  SYNCS.PHASECHK.TRANS64.TRYWAIT P1, [UR4+0xe8], R9 ;  /* 0x0000e809ff0075a7 */ /* 0x000e640008021104 */
[----:B-1----:R-:W-:Y:S09]  /*5200*/  @!P1 BRA `(.L_x_76) ;  /* 0x00000038004c9947 */ /* 0x002ff20003800000 */
.L_x_162:
[----:B------:R-:W2:Y:S01]  /*5210*/  S2UR UR23, SR_CgaCtaId ;  /* 0x00000000001779c3 */ /* 0x000ea20000008800 */
[----:B------:R-:W-:Y:S01]  /*5220*/  VOTEU.ALL UP0, P2 ;  /* 0x0000000000ff7886 */ /* 0x000fe20001000000 */
[----:B-1----:R-:W-:Y:S01]  /*5230*/  @!P2 IADD3 R9, P1, PT, R18, 0x580, RZ ;  /* 0x000005801209a810 */ /* 0x002fe20007f3e0ff */
[----:B------:R-:W-:Y:S01]  /*5240*/  UIADD3 UR6, UPT, UPT, UR24, 0x1, URZ ;  /* 0x0000000118067890 */ /* 0x000fe2000fffe0ff */
[----:B------:R-:W-:Y:S01]  /*5250*/  @P0 SHF.R.U32.HI R16, RZ, 0x10, R5 ;  /* 0x00000010ff100819 */ /* 0x000fe20000011605 */
[----:B------:R-:W-:Y:S01]  /*5260*/  UIADD3 UR9, UPT, UPT, UR4, 0xd0, URZ ;  /* 0x000000d004097890 */ /* 0x000fe2000fffe0ff */
[----:B------:R-:W-:Y:S01]  /*5270*/  @!P2 R2UR UR7, R9 ;  /* 0x000000000907a2ca */ /* 0x000fe200000e0000 */
[----:B------:R-:W-:Y:S01]  /*5280*/  @!UP0 ULEA UR5, UR24, UR22, 0xc ;  /* 0x0000001618058291 */ /* 0x000fe2000f8e60ff */
[----:B------:R-:W-:Y:S01]  /*5290*/  @!P2 IMAD.X R0, RZ, RZ, R19, P1 ;  /* 0x000000ffff00a224 */ /* 0x000fe200008e0613 */
[----:B------:R-:W-:Y:S01]  /*52a0*/  UMOV UR44, 0x0 ;  /* 0x00000000002c7882 */ /* 0x000fe20000000000 */
[----:B------:R-:W-:Y:S01]  /*52b0*/  UMOV UR45, 0x10000000 ;  /* 0x10000000002d7882 */ /* 0x000fe20000000000 */
[----:B------:R-:W-:Y:S02]  /*52c0*/  @!UP0 UIADD3 UR8, UPT, UPT, UR5, 0x200, URZ ;  /* 0x0000020005088890 */ /* 0x000fe4000fffe0ff */
[----:B------:R-:W-:Y:S01]  /*52d0*/  UISETP.NE.AND UP0, UPT, UR6, 0x3, UPT ;  /* 0x000000030600788c */ /* 0x000fe2000bf05270 */
[----:B------:R-:W-:Y:S01]  /*52e0*/  @!P2 R2UR UR5, R0 ;  /* 0x000000000005a2ca */ /* 0x000fe200000e0000 */
[----:B------:R-:W-:Y:S02]  /*52f0*/  @!P2 IMAD.MOV.U32 R0, RZ, RZ, 0x1000 ;  /* 0x00001000ff00a424 */ /* 0x000fe400078e00ff */
[----:B------:R-:W-:Y:S02]  /*5300*/  USEL UR6, UR6, URZ, UP0 ;  /* 0x000000ff06067287 */ /* 0x000fe40008000000 */
[----:B------:R-:W-:Y:S01]  /*5310*/  IMAD.U32 R14, RZ, RZ, UR7 ;  /* 0x00000007ff0e7e24 */ /* 0x000fe2000f8e00ff */
[----:B------:R-:W-:Y:S02]  /*5320*/  USEL UR19, URZ, 0x1, UP0 ;  /* 0x00000001ff137887 */ /* 0x000fe40008000000 */
[----:B------:R-:W-:Y:S02]  /*5330*/  VOTEU.ALL UP0, P2 ;  /* 0x0000000000ff7886 */ /* 0x000fe40001000000 */
[----:B------:R-:W-:Y:S01]  /*5340*/  @!P2 R2UR UR20, R14 ;  /* 0x000000000e14a2ca */ /* 0x000fe200000e0000 */
[----:B--2---:R-:W-:Y:S01]  /*5350*/  UPRMT UR7, UR23, 0x654, UR9 ;  /* 0x0000065417077896 */ /* 0x004fe20008000009 */
[----:B------:R-:W-:Y:S01]  /*5360*/  LOP3.LUT R12, R12, UR19, RZ, 0x3c, !PT ;  /* 0x000000130c0c7c12 */ /* 0x000fe2000f8e3cff */
[----:B------:R-:W-:Y:S01]  /*5370*/  IMAD.U32 R15, RZ, RZ, UR5 ;  /* 0x00000005ff0f7e24 */ /* 0x000fe2000f8e00ff */
[----:B------:R-:W-:Y:S02]  /*5380*/  ULEA UR5, UR6, UR22, 0x3 ;  /* 0x0000001606057291 */ /* 0x000fe4000f8e18ff */
[----:B------:R-:W-:Y:S02]  /*5390*/  SHF.L.U32 R9, R12, 0x1f, RZ ;  /* 0x0000001f0c097819 */ /* 0x000fe400000006ff */
[----:B------:R-:W-:Y:S11]  /*53a0*/  @!P2 R2UR UR21, R15 ;  /* 0x000000000f15a2ca */ /* 0x000ff600000e0000 */
[----:B------:R-:W-:Y:S02]  /*53b0*/  @!UPT UIADD3 URZ, UPT, UPT, URZ, URZ, URZ ;  /* 0x000000fffffff290 */ /* 0x000fe4000fffe0ff */
[----:B------:R1:W-:Y:S01]  /*53c0*/  @!UP0 UTMALDG.4D [UR8], [UR20], desc[UR44] ;  /* 0x00002c08140085b4 */ /* 0x0003e20008019000 */
[----:B------:R1:W-:Y:S01]  /*53d0*/  @!P2 SYNCS.ARRIVE.TRANS64.RED.A0TR RZ, [UR4+0xd0], R0 ;  /* 0x0000d000ffffa9a7 */ /* 0x0003e20008300404 */
[----:B------:R-:W-:Y:S01]  /*53e0*/  SYNCS.ARRIVE.TRANS64.RED.A1T0 RZ, [UR7], RZ ;  /* 0x000000ffffff79a7 */ /* 0x000fe20008100407 */
[----:B------:R-:W2:Y:S02]  /*53f0*/  SYNCS.PHASECHK.TRANS64.TRYWAIT P1, [UR5+0xe8], R9 ;  /* 0x0000e809ff0075a7 */ /* 0x000ea40008021105 */
[----:B-12---:R-:W-:Y:S05]  /*5400*/  @!P1 BRA `(.L_x_77) ;  /* 0x0000003400e49947 */ /* 0x006fea0003800000 */
.L_x_164:
[----:B------:R-:W2:Y:S01]  /*5410*/  S2UR UR19, SR_CgaCtaId ;  /* 0x00000000001379c3 */ /* 0x000ea20000008800 */
[----:B------:R-:W-:Y:S01]  /*5420*/  UIADD3 UR9, UPT, UPT, UR5, 0xd0, URZ ;  /* 0x000000d005097890 */ /* 0x000fe2000fffe0ff */
[----:B-1----:R-:W-:Y:S01]  /*5430*/  @!P2 IADD3 R9, P1, PT, R18, 0x580, RZ ;  /* 0x000005801209a810 */ /* 0x002fe20007f3e0ff */
[----:B------:R-:W-:Y:S01]  /*5440*/  UIADD3 UR23, UPT, UPT, UR14, UR41, URZ ;  /* 0x000000290e177290 */ /* 0x000fe2000fffe0ff */
[----:B------:R-:W-:Y:S01]  /*5450*/  LOP3.LUT R11, R11, 0x1, RZ, 0x3c, !PT ;  /* 0x000000010b0b7812 */ /* 0x000fe200078e3cff */
[----:B------:R-:W-:Y:S01]  /*5460*/  VOTEU.ALL UP0, P2 ;  /* 0x0000000000ff7886 */ /* 0x000fe20001000000 */
[----:B------:R-:W-:Y:S01]  /*5470*/  UMOV UR20, 0x0 ;  /* 0x0000000000147882 */ /* 0x000fe20000000000 */
[----:B------:R-:W-:Y:S01]  /*5480*/  @!P2 IMAD.X R0, RZ, RZ, R19, P1 ;  /* 0x000000ffff00a224 */ /* 0x000fe200008e0613 */
[----:B------:R-:W-:Y:S01]  /*5490*/  UMOV UR21, 0x10000000 ;  /* 0x1000000000157882 */ /* 0x000fe20000000000 */
[----:B------:R-:W-:Y:S02]  /*54a0*/  UIADD3 UR27, UPT, UPT, UR15, UR40, URZ ;  /* 0x000000280f1b7290 */ /* 0x000fe4000fffe0ff */
[----:B------:R-:W-:Y:S02]  /*54b0*/  @!UP0 ULEA UR4, UR6, UR22, 0xc ;  /* 0x0000001606048291 */ /* 0x000fe4000f8e60ff */
[----:B------:R-:W-:Y:S02]  /*54c0*/  UIADD3 UR6, UPT, UPT, UR6, 0x1, URZ ;  /* 0x0000000106067890 */ /* 0x000fe4000fffe0ff */
[----:B------:R-:W-:Y:S02]  /*54d0*/  @!UP0 UIADD3 UR10, UPT, UPT, UR10, 0x20, URZ ;  /* 0x000000200a0a8890 */ /* 0x000fe4000fffe0ff */
[----:B------:R-:W-:Y:S01]  /*54e0*/  @!UP0 UIADD3 UR8, UPT, UPT, UR4, 0x200, URZ ;  /* 0x0000020004088890 */ /* 0x000fe2000fffe0ff */
[----:B------:R-:W-:Y:S01]  /*54f0*/  @!P2 R2UR UR4, R0 ;  /* 0x000000000004a2ca */ /* 0x000fe200000e0000 */
[----:B------:R-:W-:Y:S02]  /*5500*/  UISETP.NE.AND UP0, UPT, UR6, 0x3, UPT ;  /* 0x000000030600788c */ /* 0x000fe4000bf05270 */
[----:B------:R-:W-:Y:S02]  /*5510*/  UPLOP3.LUT UP1, UPT, UPT, UPT, UPT, 0x80, 0x8 ;  /* 0x000000000008789c */ /* 0x000fe40003f2f070 */
[----:B------:R-:W-:Y:S01]  /*5520*/  USEL UR24, UR6, URZ, UP0 ;  /* 0x000000ff06187287 */ /* 0x000fe20008000000 */
[----:B------:R-:W-:Y:S02]  /*5530*/  @!P2 R2UR UR6, R9 ;  /* 0x000000000906a2ca */ /* 0x000fe400000e0000 */
[----:B------:R-:W-:Y:S02]  /*5540*/  PLOP3.LUT P0, PT, PT, PT, UP0, 0x80, 0x8 ;  /* 0x000000000008781c */ /* 0x000fe40003f0f008 */
[----:B------:R-:W-:Y:S02]  /*5550*/  VOTEU.ALL UP0, P2 ;  /* 0x0000000000ff7886 */ /* 0x000fe40001000000 */
[----:B------:R-:W-:Y:S01]  /*5560*/  SEL R0, RZ, 0x1, P0 ;  /* 0x00000001ff007807 */ /* 0x000fe20000000000 */
[----:B------:R-:W-:Y:S01]  /*5570*/  IMAD.U32 R15, RZ, RZ, UR4 ;  /* 0x00000004ff0f7e24 */ /* 0x000fe2000f8e00ff */
[----:B--2---:R-:W-:Y:S01]  /*5580*/  UPRMT UR4, UR19, 0x654, UR9 ;  /* 0x0000065413047896 */ /* 0x004fe20008000009 */
[----:B------:R-:W-:Y:S02]  /*5590*/  LOP3.LUT P0, RZ, R6, 0x1, RZ, 0xc0, !PT ;  /* 0x0000000106ff7812 */ /* 0x000fe4000780c0ff */
[----:B------:R-:W-:Y:S02]  /*55a0*/  LOP3.LUT R12, R12, R0, RZ, 0x3c, !PT ;  /* 0x000000000c0c7212 */ /* 0x000fe400078e3cff */
[----:B------:R-:W-:Y:S01]  /*55b0*/  IMAD.U32 R14, RZ, RZ, UR6 ;  /* 0x00000006ff0e7e24 */ /* 0x000fe2000f8e00ff */
[----:B------:R-:W-:Y:S04]  /*55c0*/  @!P2 R2UR UR7, R15 ;  /* 0x000000000f07a2ca */ /* 0x000fe800000e0000 */
[----:B------:R-:W-:Y:S11]  /*55d0*/  @!P2 R2UR UR6, R14 ;  /* 0x000000000e06a2ca */ /* 0x000ff600000e0000 */
[----:B------:R-:W-:Y:S02]  /*55e0*/  @!UPT UIADD3 URZ, UPT, UPT, URZ, URZ, URZ ;  /* 0x000000fffffff290 */ /* 0x000fe4000fffe0ff */
[----:B------:R1:W-:Y:S01]  /*55f0*/  @!UP0 UTMALDG.4D [UR8], [UR6], desc[UR20] ;  /* 0x00001408060085b4 */ /* 0x0003e20008019000 */
[----:B------:R1:W-:Y:S01]  /*5600*/  @!P2 SYNCS.ARRIVE.TRANS64.RED.A0TR RZ, [UR5+0xd0], R8 ;  /* 0x0000d008ffffa9a7 */ /* 0x0003e20008300405 */
[----:B------:R-:W-:Y:S01]  /*5610*/  SYNCS.ARRIVE.TRANS64.RED.A1T0 RZ, [UR4], RZ ;  /* 0x000000ffffff79a7 */ /* 0x000fe20008100404 */
[----:B------:R-:W-:Y:S05]  /*5620*/  @P0 BRA `(.L_x_78) ;  /* 0xfffffff000500947 */ /* 0x000fea000383ffff */
[----:B------:R-:W-:Y:S01]  /*5630*/  UIADD3 UR22, UPT, UPT, UR22, 0xe8, URZ ;  /* 0x000000e816167890 */ /* 0x000fe2000fffe0ff */
[----:B------:R-:W-:-:S03]  /*5640*/  SHF.L.U32 R2, R12, 0x1f, RZ ;  /* 0x0000001f0c027819 */ /* 0x000fc600000006ff */
[----:B------:R-:W-:-:S09]  /*5650*/  ULEA UR4, UR24, UR22, 0x3 ;  /* 0x0000001618047291 */ /* 0x000fd2000f8e18ff */
[----:B------:R-:W2:Y:S02]  /*5660*/  SYNCS.PHASECHK.TRANS64.TRYWAIT P0, [UR4], R2 ;  /* 0x00000002ff0075a7 */ /* 0x000ea40008001104 */
[----:B--2---:R-:W-:Y:S05]  /*5670*/  @!P0 BRA `(.L_x_79) ;  /* 0x0000003400608947 */ /* 0x004fea0003800000 */
.L_x_166:
[----:B------:R-:W-:-:S04]  /*5680*/  UIADD3 UR4, UPT, UPT, UR24, 0x1, URZ ;  /* 0x0000000118047890 */ /* 0x000fc8000fffe0ff */
[----:B------:R-:W-:-:S04]  /*5690*/  UISETP.NE.AND UP0, UPT, UR4, 0x3, UPT ;  /* 0x000000030400788c */ /* 0x000fc8000bf05270 */
[----:B------:R-:W-:Y:S02]  /*56a0*/  USEL UR4, UR4, URZ, UP0 ;  /* 0x000000ff04047287 */ /* 0x000fe40008000000 */
[----:B------:R-:W-:-:S04]  /*56b0*/  PLOP3.LUT P0, PT, PT, PT, UP0, 0x80, 0x8 ;  /* 0x000000000008781c */ /* 0x000fc80003f0f008 */
[----:B--2---:R-:W-:Y:S01]  /*56c0*/  SEL R2, RZ, 0x1, P0 ;  /* 0x00000001ff027807 */ /* 0x004fe20000000000 */
[----:B------:R-:W-:-:S03]  /*56d0*/  IMAD.U32 R0, RZ, RZ, UR4 ;  /* 0x00000004ff007e24 */ /* 0x000fc6000f8e00ff */
[----:B------:R-:W-:Y:S01]  /*56e0*/  LOP3.LUT R12, R12, R2, RZ, 0x3c, !PT ;  /* 0x000000020c0c7212 */ /* 0x000fe200078e3cff */
[C---:B------:R-:W-:Y:S01]  /*56f0*/  VIADD R4, R0.reuse, 0x1 ;  /* 0x0000000100047836 */ /* 0x040fe20000000000 */
[----:B------:R-:W-:Y:S02]  /*5700*/  LEA R2, R0, UR22, 0x3 ;  /* 0x0000001600027c11 */ /* 0x000fe4000f8e18ff */
[----:B------:R-:W-:Y:S02]  /*5710*/  SHF.L.U32 R3, R12, 0x1f, RZ ;  /* 0x0000001f0c037819 */ /* 0x000fe400000006ff */
[----:B------:R-:W-:Y:S02]  /*5720*/  ISETP.NE.AND P0, PT, R4, 0x3, PT ;  /* 0x000000030400780c */ /* 0x000fe40003f05270 */
[----:B------:R-:W2:Y:S02]  /*5730*/  SYNCS.PHASECHK.TRANS64.TRYWAIT P1, [R2+URZ], R3 ;  /* 0x00000003020075a7 */ /* 0x000ea400080211ff */
[----:B------:R-:W-:-:S02]  /*5740*/  SEL R0, RZ, 0x1, P0 ;  /* 0x00000001ff007807 */ /* 0x000fc40000000000 */
[----:B------:R-:W-:Y:S02]  /*5750*/  SEL R4, R4, RZ, P0 ;  /* 0x000000ff04047207 */ /* 0x000fe40000000000 */
[----:B------:R-:W-:Y:S01]  /*5760*/  LOP3.LUT R0, R12, R0, RZ, 0x3c, !PT ;  /* 0x000000000c007212 */ /* 0x000fe200078e3cff */
[----:B--2---:R-:W-:Y:S06]  /*5770*/  @!P1 BRA `(.L_x_80) ;  /* 0x0000003400389947 */ /* 0x004fec0003800000 */
.L_x_167:
[----:B------:R-:W-:Y:S02]  /*5780*/  LEA R4, R4, UR22, 0x3 ;  /* 0x0000001604047c11 */ /* 0x000fe4000f8e18ff */
[----:B------:R-:W-:-:S07]  /*5790*/  SHF.L.U32 R0, R0, 0x1f, RZ ;  /* 0x0000001f00007819 */ /* 0x000fce00000006ff */
.L_x_81:
[----:B---3--:R3:W4:Y:S02]  /*57a0*/  SYNCS.PHASECHK.TRANS64.TRYWAIT P0, [R4+URZ], R0 ;  /* 0x00000000040075a7 */ /* 0x00872400080011ff */
[----:B----4-:R-:W-:Y:S05]  /*57b0*/  @!P0 NANOSLEEP.SYNCS 0x989680 ;  /* 0x009896800000895d */ /* 0x010fea0003900000 */
[----:B------:R-:W4:Y:S02]  /*57c0*/  @!P0 SYNCS.PHASECHK.TRANS64 P0, [R4+URZ], R0 ;  /* 0x00000000040085a7 */ /* 0x000f2400080010ff */
[----:B-1--4-:R-:W-:Y:S05]  /*57d0*/  @P0 EXIT ;  /* 0x000000000000094d */ /* 0x012fea0003800000 */
[----:B------:R-:W-:Y:S05]  /*57e0*/  BRA `(.L_x_81) ;  /* 0xfffffffc00ec7947 */ /* 0x000fea000383ffff */
.L_x_69:
[----:B------:R-:W-:-:S06]  /*57f0*/  UISETP.GE.AND UP0, UPT, UR15, 0x4, UPT ;  /* 0x000000040f00788c */ /* 0x000fcc000bf06270 */
[----:B------:R-:W-:-:S13]  /*5800*/  PLOP3.LUT P0, PT, PT, PT, UP0, 0x80, 0x8 ;  /* 0x000000000008781c */ /* 0x000fda0003f0f008 */
[----:B-1----:R-:W-:Y:S05]  /*5810*/  @!P0 EXIT ;  /* 0x000000000000894d */ /* 0x002fea0003800000 */
[----:B------:R-:W1:Y:S08]  /*5820*/  S2UR UR4, SR_CgaCtaId ;  /* 0x00000000000479c3 */ /* 0x000e700000008800 */
[----:B------:R-:W-:Y:S01]  /*5830*/  BAR.SYNC.DEFER_BLOCKING 0x6, 0xa0 ;  /* 0x0182800000007b1d */ /* 0x000fe20000010000 */
[C---:B------:R-:W-:Y:S01]  /*5840*/  IMAD.SHL.U32 R6, R54.reuse, 0x20, RZ ;  /* 0x0000002036067824 */ /* 0x040fe200078e00ff */
[----:B------:R-:W-:Y:S01]  /*5850*/  SHF.R.U32.HI R7, RZ, 0x1, R54 ;  /* 0x00000001ff077819 */ /* 0x000fe20000011636 */
[C---:B------:R-:W-:Y:S01]  /*5860*/  IMAD.SHL.U32 R53, R54.reuse, 0x10, RZ ;  /* 0x0000001036357824 */ /* 0x040fe200078e00ff */
[----:B------:R-:W-:Y:S01]  /*5870*/  USHF.R.S32.HI UR53, URZ, 0x1f, UR5 ;  /* 0x0000001fff357899 */ /* 0x000fe20008011405 */
[----:B------:R-:W-:Y:S01]  /*5880*/  IMAD.U32 R23, R54, 0x10000, RZ ;  /* 0x0001000036177824 */ /* 0x000fe200078e00ff */
[----:B------:R-:W-:Y:S01]  /*5890*/  UMOV UR48, 0x400 ;  /* 0x0000040000307882 */ /* 0x000fe20000000000 */
[----:B------:R-:W2:Y:S01]  /*58a0*/  LDCU.64 UR6, c[0x0][0x888] ;  /* 0x00011100ff0677ac */ /* 0x000ea20008000a00 */
[----:B------:R-:W3:Y:S01]  /*58b0*/  LDC.64 R40, c[0x0][0x888] ;  /* 0x00022200ff287b82 */ /* 0x000ee20000000a00 */
[----:B------:R-:W-:Y:S01]  /*58c0*/  LOP3.LUT R0, R6, 0xc0, RZ, 0xc0, !PT ;  /* 0x000000c006007812 */ /* 0x000fe200078ec0ff */
[----:B------:R-:W-:Y:S01]  /*58d0*/  IMAD.MOV.U32 R63, RZ, RZ, 0x10 ;  /* 0x00000010ff3f7424 */ /* 0x000fe200078e00ff */
[----:B------:R-:W-:Y:S01]  /*58e0*/  LOP3.LUT R53, R53, 0x600, RZ, 0xc0, !PT ;  /* 0x0000060035357812 */ /* 0x000fe200078ec0ff */
[----:B------:R-:W-:Y:S01]  /*58f0*/  ULEA.HI UR53, UR53, UR5, URZ, 0x6 ;  /* 0x0000000535357291 */ /* 0x000fe2000f8f30ff */
[----:B------:R-:W-:Y:S01]  /*5900*/  LOP3.LUT R7, R0, 0x8, R7, 0xf8, !PT ;  /* 0x0000000800077812 */ /* 0x000fe200078ef807 */
[C---:B------:R-:W-:Y:S01]  /*5910*/  IMAD.SHL.U32 R0, R54.reuse, 0x4, RZ ;  /* 0x0000000436007824 */ /* 0x040fe200078e00ff */
[----:B------:R-:W-:Y:S01]  /*5920*/  LOP3.LUT R53, R53, 0x20, R6, 0xf8, !PT ;  /* 0x0000002035357812 */ /* 0x000fe200078ef806 */
[----:B------:R-:W4:Y:S01]  /*5930*/  LDC.64 R42, c[0x0][0x890] ;  /* 0x00022400ff2a7b82 */ /* 0x000f220000000a00 */
[----:B------:R-:W-:Y:S01]  /*5940*/  LOP3.LUT P0, RZ, R54, 0x4, RZ, 0xc0, !PT ;  /* 0x0000000436ff7812 */ /* 0x000fe2000780c0ff */
[----:B------:R-:W-:Y:S01]  /*5950*/  IMAD.MOV.U32 R52, RZ, RZ, 0x1 ;  /* 0x00000001ff347424 */ /* 0x000fe200078e00ff */
[----:B------:R-:W-:Y:S01]  /*5960*/  LOP3.LUT R0, R7, 0x18, R0, 0x78, !PT ;  /* 0x0000001807007812 */ /* 0x000fe200078e7800 */
[----:B------:R-:W-:Y:S01]  /*5970*/  IMAD.MOV.U32 R22, RZ, RZ, RZ ;  /* 0x000000ffff167224 */ /* 0x000fe200078e00ff */
[----:B------:R-:W-:-:S02]  /*5980*/  LOP3.LUT R53, R53, 0x100, R6, 0xf8, !PT ;  /* 0x0000010035357812 */ /* 0x000fc400078ef806 */
[----:B------:R-:W-:Y:S01]  /*5990*/  CS2R R50, SRZ ;  /* 0x0000000000327805 */ /* 0x000fe2000001ff00 */
[----:B-1----:R-:W-:Y:S01]  /*59a0*/  ULEA UR48, UR4, UR48, 0x18 ;  /* 0x0000003004307291 */ /* 0x002fe2000f8ec0ff */
[----:B------:R-:W-:Y:S01]  /*59b0*/  LOP3.LUT R54, R54, 0x60, RZ, 0xc0, !PT ;  /* 0x0000006036367812 */ /* 0x000fe200078ec0ff */
[----:B--2---:R-:W-:Y:S01]  /*59c0*/  IMAD.U32 R58, RZ, RZ, UR6 ;  /* 0x00000006ff3a7e24 */ /* 0x004fe2000f8e00ff */
[----:B------:R-:W-:Y:S01]  /*59d0*/  LOP3.LUT R53, R53, R0, RZ, 0xfc, !PT ;  /* 0x0000000035357212 */ /* 0x000fe200078efcff */
[----:B------:R-:W-:Y:S01]  /*59e0*/  IMAD.U32 R57, RZ, RZ, UR7 ;  /* 0x00000007ff397e24 */ /* 0x000fe2000f8e00ff */
[----:B------:R-:W1:Y:S01]  /*59f0*/  LDCU.64 UR6, c[0x0][0x8a8] ;  /* 0x00011500ff0677ac */ /* 0x000e620008000a00 */
[----:B------:R-:W-:Y:S02]  /*5a00*/  LOP3.LUT R23, R23, 0x600000, RZ, 0xc0, !PT ;  /* 0x0060000017177812 */ /* 0x000fe400078ec0ff */
[----:B------:R-:W-:Y:S01]  /*5a10*/  SEL R63, R63, 0xfffffff0, !P0 ;  /* 0xfffffff03f3f7807 */ /* 0x000fe20004000000 */
[----:B------:R-:W2:Y:S01]  /*5a20*/  LDS R2, [UR48+0x160] ;  /* 0x00016030ff027984 */ /* 0x000ea20008000800 */
[----:B------:R-:W-:Y:S01]  /*5a30*/  UIADD3 UR4, UPT, UPT, UR48, 0x200, URZ ;  /* 0x0000020030047890 */ /* 0x000fe2000fffe0ff */
[----:B------:R-:W2:Y:S05]  /*5a40*/  LDCU UR61, c[0x0][0x370] ;  /* 0x00006e00ff3d77ac */ /* 0x000eaa0008000800 */
[----:B------:R-:W-:Y:S01]  /*5a50*/  IMAD.U32 R0, RZ, RZ, UR4 ;  /* 0x00000004ff007e24 */ /* 0x000fe2000f8e00ff */
[----:B------:R-:W-:Y:S01]  /*5a60*/  UMOV UR51, URZ ;  /* 0x000000ff00337c82 */ /* 0x000fe20008000000 */
[----:B------:R-:W2:Y:S01]  /*5a70*/  LDCU UR45, c[0x0][0xb0c] ;  /* 0x00016180ff2d77ac */ /* 0x000ea20008000800 */
[----:B------:R-:W2:Y:S01]  /*5a80*/  LDCU UR38, c[0x0][0xb30] ;  /* 0x00016600ff2677ac */ /* 0x000ea20008000800 */
[----:B-1----:R-:W-:-:S02]  /*5a90*/  IMAD.U32 R60, RZ, RZ, UR6 ;  /* 0x00000006ff3c7e24 */ /* 0x002fc4000f8e00ff */
[----:B------:R-:W-:Y:S01]  /*5aa0*/  IMAD.U32 R59, RZ, RZ, UR7 ;  /* 0x00000007ff3b7e24 */ /* 0x000fe2000f8e00ff */
[----:B------:R-:W1:Y:S01]  /*5ab0*/  LDCU.64 UR46, c[0x0][0xb28] ;  /* 0x00016500ff2e77ac */ /* 0x000e620008000a00 */
[----:B------:R-:W1:Y:S01]  /*5ac0*/  LDCU.64 UR62, c[0x0][0x8b0] ;  /* 0x00011600ff3e77ac */ /* 0x000e620008000a00 */
[----:B------:R-:W1:Y:S01]  /*5ad0*/  LDCU.128 UR56, c[0x0][0xb10] ;  /* 0x00016200ff3877ac */ /* 0x000e620008000c00 */
[----:B------:R-:W1:Y:S01]  /*5ae0*/  LDCU UR60, c[0x0][0x374] ;  /* 0x00006e80ff3c77ac */ /* 0x000e620008000800 */
[----:B------:R-:W-:Y:S01]  /*5af0*/  USHF.R.S32.HI UR53, URZ, 0x6, UR53 ;  /* 0x00000006ff357899 */ /* 0x000fe20008011435 */
[----:B------:R-:W-:Y:S01]  /*5b00*/  UMOV UR54, URZ ;  /* 0x000000ff00367c82 */ /* 0x000fe20008000000 */
[----:B------:R-:W-:Y:S01]  /*5b10*/  UMOV UR55, URZ ;  /* 0x000000ff00377c82 */ /* 0x000fe20008000000 */
[C---:B--2---:R-:W-:Y:S01]  /*5b20*/  VIADD R3, R2.reuse, 0x40 ;  /* 0x0000004002037836 */ /* 0x044fe20000000000 */
[----:B------:R-:W-:-:S04]  /*5b30*/  LOP3.LUT R2, R2, 0xffff, RZ, 0xc0, !PT ;  /* 0x0000ffff02027812 */ /* 0x000fc800078ec0ff */
[----:B------:R-:W-:-:S05]  /*5b40*/  LOP3.LUT R3, R3, 0xffff, RZ, 0xc0, !PT ;  /* 0x0000ffff03037812 */ /* 0x000fca00078ec0ff */
[----:B-1-34-:R2:W-:Y:S02]  /*5b50*/  STL.64 [R1], R2 ;  /* 0x0000000201007387 */ /* 0x01a5e40000100a00 */
.L_x_112:
[----:B--2---:R-:W-:Y:S04]  /*5b60*/  SHF.L.U32 R2, R50, 0x1f, RZ ;  /* 0x0000001f32027819 */ /* 0x004fe800000006ff */
[----:B------:R-:W1:Y:S02]  /*5b70*/  SYNCS.PHASECHK.TRANS64.TRYWAIT P0, [UR48+0x110], R2 ;  /* 0x00011002ff0075a7 */ /* 0x000e640008001130 */
[----:B-1----:R-:W-:Y:S05]  /*5b80*/  @!P0 BRA `(.L_x_82) ;  /* 0x0000003000488947 */ /* 0x002fea0003800000 */
.L_x_169:
[----:B------:R-:W2:Y:S01]  /*5b90*/  LDS.128 R44, [UR48+0x150] ;  /* 0x00015030ff2c7984 */ /* 0x000ea20008000c00 */
[----:B------:R-:W-:Y:S01]  /*5ba0*/  UIADD3 UR4, UPT, UPT, UR48, 0x118, URZ ;  /* 0x0000011830047890 */ /* 0x000fe2000fffe0ff */
[----:B-1----:R-:W-:Y:S01]  /*5bb0*/  IMAD R2, R22, 0x4, R1 ;  /* 0x0000000416027824 */ /* 0x002fe200078e0201 */
[----:B------:R-:W-:Y:S01]  /*5bc0*/  UISETP.GE.AND UP1, UPT, UR39, 0x1, UPT ;  /* 0x000000012700788c */ /* 0x000fe2000bf26270 */
[----:B------:R-:W-:Y:S01]  /*5bd0*/  @!PT LDS RZ, [RZ] ;  /* 0x00000000fffff984 */ /* 0x000fe20000000800 */
[----:B------:R-:W-:Y:S01]  /*5be0*/  @!PT LDS RZ, [RZ] ;  /* 0x00000000fffff984 */ /* 0x000fe20000000800 */
[----:B------:R-:W-:Y:S01]  /*5bf0*/  @!PT LDS RZ, [RZ] ;  /* 0x00000000fffff984 */ /* 0x000fe20000000800 */
[----:B------:R-:W-:Y:S01]  /*5c00*/  @!PT LDS RZ, [RZ] ;  /* 0x00000000fffff984 */ /* 0x000fe20000000800 */
[----:B------:R1:W-:Y:S06]  /*5c10*/  MEMBAR.ALL.CTA ;  /* 0x0000000000007992 */ /* 0x0003ec0000008000 */
[----:B-1----:R-:W1:Y:S01]  /*5c20*/  FENCE.VIEW.ASYNC.S ;  /* 0x00000000000073c6 */ /* 0x002e620000000000 */
[----:B------:R-:W-:Y:S09]  /*5c30*/  UPRMT UR4, URZ, 0x654, UR4 ;  /* 0x00000654ff047896 */ /* 0x000ff20008000004 */
[----:B-1----:R-:W-:Y:S01]  /*5c40*/  SYNCS.ARRIVE.TRANS64.RED.A1T0 RZ, [UR4], RZ ;  /* 0x000000ffffff79a7 */ /* 0x002fe20008100404 */
[----:B------:R-:W5:Y:S01]  /*5c50*/  LDL R2, [R2] ;  /* 0x0000000002027983 */ /* 0x000f620000100800 */
[----:B--2---:R-:W-:Y:S11]  /*5c60*/  LOP3.LUT P0, RZ, R46, 0x1, RZ, 0xc0, !PT ;  /* 0x000000012eff7812 */ /* 0x004ff6000780c0ff */
[----:B------:R-:W-:Y:S02]  /*5c70*/  @!UPT UIADD3 URZ, UPT, UPT, URZ, URZ, URZ ;  /* 0x000000fffffff290 */ /* 0x000fe4000fffe0ff */
[----:B------:R-:W-:Y:S01]  /*5c80*/  VOTEU.ANY UP0, P0 ;  /* 0x0000000000ff7886 */ /* 0x000fe20000000100 */
[----:B------:R-:W-:Y:S11]  /*5c90*/  PLOP3.LUT P0, PT, PT, PT, UP0, 0x80, 0x8 ;  /* 0x000000000008781c */ /* 0x000ff60003f0f008 */
[----:B------:R-:W-:Y:S02]  /*5ca0*/  @!UPT UIADD3 URZ, UPT, UPT, URZ, URZ, URZ ;  /* 0x000000fffffff290 */ /* 0x000fe4000fffe0ff */
[----:B------:R-:W-:Y:S02]  /*5cb0*/  @P0 MOV R3, R44 ;  /* 0x0000002c00030202 */ /* 0x000fe40000000f00 */
[----:B------:R-:W-:Y:S02]  /*5cc0*/  @P0 LOP3.LUT R0, R45, 0xffff, RZ, 0xc0, !PT ;  /* 0x0000ffff2d000812 */ /* 0x000fe400078ec0ff */
[----:B------:R-:W-:Y:S02]  /*5cd0*/  @P0 R2UR UR5, R3 ;  /* 0x00000000030502ca */ /* 0x000fe400000e0000 */
[----:B------:R-:W-:Y:S01]  /*5ce0*/  @P0 R2UR UR4, R0 ;  /* 0x00000000000402ca */ /* 0x000fe200000e0000 */
[----:B------:R-:W-:Y:S05]  /*5cf0*/  IMAD.U32 R0, RZ, RZ, UR53 ;  /* 0x00000035ff007e24 */ /* 0x000fea000f8e00ff */
[----:B------:R-:W-:Y:S05]  /*5d00*/  IABS R3, R0 ;  /* 0x0000000000037213 */ /* 0x000fea0000000000 */
[----:B------:R-:W-:Y:S02]  /*5d10*/  @UP0 UMOV UR37, UR5 ;  /* 0x0000000500250c82 */ /* 0x000fe40008000000 */
[----:B------:R-:W-:Y:S01]  /*5d20*/  @UP0 UMOV UR36, UR4 ;  /* 0x0000000400240c82 */ /* 0x000fe20008000000 */
[----:B------:R-:W-:Y:S05]  /*5d30*/  BRA.U !UP1, `(.L_x_83) ;  /* 0x0000000109cc7547 */ /* 0x000fea000b800000 */
[----:B------:R-:W1:Y:S01]  /*5d40*/  LDCU UR9, c[0x0][0xb20] ;  /* 0x00016400ff0977ac */ /* 0x000e620008000800 */
[----:B------:R-:W-:Y:S02]  /*5d50*/  UIMAD.WIDE.U32 UR4, UR60, UR59, URZ ;  /* 0x0000003b3c0472a5 */ /* 0x000fe4000f8e00ff */
[----:B------:R-:W-:Y:S02]  /*5d60*/  UIMAD.WIDE.U32 UR6, UR61, UR56, URZ ;  /* 0x000000383d0672a5 */ /* 0x000fe4000f8e00ff */
[----:B------:R-:W-:Y:S02]  /*5d70*/  UIMAD.WIDE.U32 UR10, UR36, UR59, URZ ;  /* 0x0000003b240a72a5 */ /* 0x000fe4000f8e00ff */
[----:B------:R-:W-:Y:S02]  /*5d80*/  UISETP.NE.AND UP0, UPT, UR58, 0x1, UPT ;  /* 0x000000013a00788c */ /* 0x000fe4000bf05270 */
[----:B------:R-:W-:Y:S02]  /*5d90*/  UISETP.NE.AND UP1, UPT, UR45, 0x1, UPT ;  /* 0x000000012d00788c */ /* 0x000fe4000bf25270 */
[----:B------:R-:W-:Y:S02]  /*5da0*/  UISETP.NE.AND UP2, UPT, UR39, 0x1, UPT ;  /* 0x000000012700788c */ /* 0x000fe4000bf45270 */
[----:B------:R-:W-:Y:S01]  /*5db0*/  UIMAD.WIDE.U32 UR12, UR37, UR56, URZ ;  /* 0x00000038250c72a5 */ /* 0x000fe2000f8e00ff */
[----:B------:R-:W-:Y:S01]  /*5dc0*/  UMOV UR4, UR5 ;  /* 0x0000000500047c82 */ /* 0x000fe20008000000 */
[----:B------:R-:W-:Y:S01]  /*5dd0*/  UMOV UR6, UR11 ;  /* 0x0000000b00067c82 */ /* 0x000fe20008000000 */
[----:B-1----:R-:W-:Y:S03]  /*5de0*/  USHF.R.U32.HI UR8, URZ, UR9, UR4 ;  /* 0x00000009ff087299 */ /* 0x002fe60008011604 */
[----:B------:R-:W-:Y:S02]  /*5df0*/  UMOV UR4, UR7 ;  /* 0x0000000700047c82 */ /* 0x000fe40008000000 */
[----:B------:R-:W-:Y:S02]  /*5e00*/  USHF.R.U32.HI UR5, URZ, UR57, UR4 ;  /* 0x00000039ff057299 */ /* 0x000fe40008011604 */
[----:B------:R-:W-:Y:S02]  /*5e10*/  USEL UR4, UR60, UR8, !UP0 ;  /* 0x000000083c047287 */ /* 0x000fe4000c000000 */
[----:B------:R-:W-:Y:S02]  /*5e20*/  USHF.R.U32.HI UR8, URZ, UR9, UR6 ;  /* 0x00000009ff087299 */ /* 0x000fe40008011606 */
[----:B------:R-:W-:Y:S02]  /*5e30*/  UIMAD.WIDE.U32 UR6, UR4, UR46, URZ ;  /* 0x0000002e040672a5 */ /* 0x000fe4000f8e00ff */
[----:B------:R-:W-:Y:S02]  /*5e40*/  USEL UR9, UR61, UR5, !UP1 ;  /* 0x000000053d097287 */ /* 0x000fe4000c800000 */
[----:B------:R-:W-:Y:S02]  /*5e50*/  USEL UR8, UR36, UR8, !UP0 ;  /* 0x0000000824087287 */ /* 0x000fe4000c000000 */
[----:B------:R-:W-:Y:S01]  /*5e60*/  UIMAD.WIDE.U32 UR10, UR9, UR46, URZ ;  /* 0x0000002e090a72a5 */ /* 0x000fe2000f8e00ff */
[----:B------:R-:W-:Y:S01]  /*5e70*/  UMOV UR6, UR7 ;  /* 0x0000000700067c82 */ /* 0x000fe20008000000 */
[----:B------:R-:W-:Y:S01]  /*5e80*/  UMOV UR5, UR13 ;  /* 0x0000000d00057c82 */ /* 0x000fe20008000000 */
[----:B------:R-:W-:Y:S02]  /*5e90*/  @UP2 USHF.R.U32.HI UR4, URZ, UR47, UR6 ;  /* 0x0000002fff042299 */ /* 0x000fe40008011606 */
[----:B------:R-:W-:Y:S02]  /*5ea0*/  USHF.R.U32.HI UR5, URZ, UR57, UR5 ;  /* 0x00000039ff057299 */ /* 0x000fe40008011605 */
[----:B------:R-:W-:Y:S02]  /*5eb0*/  UIMAD UR4, UR39, UR4, URZ ;  /* 0x00000004270472a4 */ /* 0x000fe4000f8e02ff */
[----:B------:R-:W-:Y:S02]  /*5ec0*/  USEL UR5, UR37, UR5, !UP1 ;  /* 0x0000000525057287 */ /* 0x000fe4000c800000 */
[----:B------:R-:W-:Y:S01]  /*5ed0*/  UISETP.GE.AND UP0, UPT, UR8, UR4, UPT ;  /* 0x000000040800728c */ /* 0x000fe2000bf06270 */
[----:B------:R-:W-:Y:S01]  /*5ee0*/  UMOV UR6, UR11 ;  /* 0x0000000b00067c82 */ /* 0x000fe20008000000 */
[----:B------:R-:W-:Y:S02]  /*5ef0*/  UIMAD.WIDE.U32 UR10, UR8, UR46, URZ ;  /* 0x0000002e080a72a5 */ /* 0x000fe4000f8e00ff */
[----:B------:R-:W-:Y:S04]  /*5f00*/  @UP2 USHF.R.U32.HI UR9, URZ, UR47, UR6 ;  /* 0x0000002fff092299 */ /* 0x000fe80008011606 */
[----:B------:R-:W-:Y:S01]  /*5f10*/  UIMAD UR6, UR39, UR9, URZ ;  /* 0x00000009270672a4 */ /* 0x000fe2000f8e02ff */
[----:B------:R-:W-:Y:S03]  /*5f20*/  UMOV UR4, UR11 ;  /* 0x0000000b00047c82 */ /* 0x000fe60008000000 */
[----:B------:R-:W-:Y:S02]  /*5f30*/  UISETP.GE.OR UP0, UPT, UR5, UR6, UP0 ;  /* 0x000000060500728c */ /* 0x000fe40008706670 */
[----:B------:R-:W-:Y:S02]  /*5f40*/  USHF.R.U32.HI UR4, URZ, UR47, UR4 ;  /* 0x0000002fff047299 */ /* 0x000fe40008011604 */
[----:B------:R-:W-:Y:S02]  /*5f50*/  UIMAD.WIDE.U32 UR6, UR5, UR46, URZ ;  /* 0x0000002e050672a5 */ /* 0x000fe4000f8e00ff */
[----:B------:R-:W-:Y:S02]  /*5f60*/  USEL UR11, UR8, UR4, !UP2 ;  /* 0x00000004080b7287 */ /* 0x000fe4000d000000 */
[----:B------:R-:W-:Y:S02]  /*5f70*/  UIADD3 UR6, UPT, UPT, -UR5, URZ, URZ ;  /* 0x000000ff05067290 */ /* 0x000fe4000fffe1ff */
[----:B------:R-:W-:Y:S02]  /*5f80*/  UIADD3 UR10, UPT, UPT, -UR11, URZ, URZ ;  /* 0x000000ff0b0a7290 */ /* 0x000fe4000fffe1ff */
[----:B------:R-:W-:Y:S02]  /*5f90*/  UIMAD UR6, UR45, UR6, UR37 ;  /* 0x000000062d0672a4 */ /* 0x000fe4000f8e0225 */
[----:B------:R-:W-:Y:S01]  /*5fa0*/  UIMAD UR10, UR39, UR10, UR8 ;  /* 0x0000000a270a72a4 */ /* 0x000fe2000f8e0208 */
[----:B------:R-:W-:Y:S01]  /*5fb0*/  @!UP0 UMOV UR4, UR7 ;  /* 0x0000000700048c82 */ /* 0x000fe20008000000 */
[----:B------:R-:W-:Y:S02]  /*5fc0*/  UIADD3 UR7, UPT, UPT, -UR8, URZ, URZ ;  /* 0x000000ff08077290 */ /* 0x000fe4000fffe1ff */
[----:B------:R-:W-:Y:S04]  /*5fd0*/  @!UP0 USHF.R.U32.HI UR4, URZ, UR47, UR4 ;  /* 0x0000002fff048299 */ /* 0x000fe80008011604 */
[----:B------:R-:W-:Y:S04]  /*5fe0*/  @!UP0 USEL UR4, UR5, UR4, !UP2 ;  /* 0x0000000405048287 */ /* 0x000fe8000d000000 */
[----:B------:R-:W-:Y:S02]  /*5ff0*/  @!UP0 UIMAD UR9, UR9, UR10, UR4 ;  /* 0x0000000a090982a4 */ /* 0x000fe4000f8e0204 */
[----:B------:R-:W-:Y:S02]  /*6000*/  @!UP0 UIADD3 UR10, UPT, UPT, UR11, -UR4, URZ ;  /* 0x800000040b0a8290 */ /* 0x000fe4000fffe0ff */
[----:B------:R-:W-:Y:S02]  /*6010*/  UIMAD UR4, UR58, UR7, UR36 ;  /* 0x000000073a0472a4 */ /* 0x000fe4000f8e0224 */
[----:B------:R-:W-:Y:S03]  /*6020*/  @!UP0 UIMAD UR8, UR10, UR39, UR5 ;  /* 0x000000270a0882a4 */ /* 0x000fe6000f8e0205 */
[----:B------:R-:W-:Y:S02]  /*6030*/  @!UP0 UMOV UR5, UR9 ;  /* 0x0000000900058c82 */ /* 0x000fe40008000000 */
[----:B------:R-:W-:Y:S02]  /*6040*/  UIMAD UR37, UR5, UR45, UR6 ;  /* 0x0000002d052572a4 */ /* 0x000fe4000f8e0206 */
[----:B------:R-:W-:Y:S11]  /*6050*/  UIMAD UR36, UR8, UR58, UR4 ;  /* 0x0000003a082472a4 */ /* 0x000ff6000f8e0204 */
[----:B------:R-:W-:Y:S01]  /*6060*/  @!UPT UIADD3 URZ, UPT, UPT, URZ, URZ, URZ ;  /* 0x000000fffffff290 */ /* 0x000fe2000fffe0ff */
.L_x_83:
[----:B------:R-:W1:Y:S01]  /*6070*/  LDCU UR16, c[0x0][0x388] ;  /* 0x00007100ff1077ac */ /* 0x000e620008000800 */
[----:B------:R-:W-:Y:S02]  /*6080*/  R2UR UR6, R3 ;  /* 0x00000000030672ca */ /* 0x000fe400000e0000 */
[----:B------:R-:W-:Y:S01]  /*6090*/  IABS R0, R0 ;  /* 0x0000000000007213 */ /* 0x000fe20000000000 */
[----:B------:R-:W-:Y:S01]  /*60a0*/  UIADD3 UR11, UPT, UPT, UR48, 0x200, URZ ;  /* 0x00000200300b7890 */ /* 0x000fe2000fffe0ff */
[----:B------:R-:W-:Y:S01]  /*60b0*/  @P0 SHF.R.U32.HI R62, RZ, 0x10, R45 ;  /* 0x00000010ff3e0819 */ /* 0x000fe2000001162d */
[----:B------:R-:W-:Y:S02]  /*60c0*/  USHF.L.U32 UR42, UR27, 0x6, URZ ;  /* 0x000000061b2a7899 */ /* 0x000fe400080006ff */
[----:B------:R-:W-:Y:S05]  /*60d0*/  IMAD.MOV R0, RZ, RZ, -R0 ;  /* 0x000000ffff007224 */ /* 0x000fea00078e0a00 */
[----:B------:R-:W-:Y:S01]  /*60e0*/  R2UR UR9, R0 ;  /* 0x00000000000972ca */ /* 0x000fe200000e0000 */
[----:B------:R-:W2:Y:S01]  /*60f0*/  I2F.RP R3, UR6 ;  /* 0x0000000600037d06 */ /* 0x000ea20008209400 */
[----:B-1----:R-:W-:Y:S01]  /*6100*/  UISETP.NE.AND UP4, UPT, UR16, URZ, UPT ;  /* 0x000000ff1000728c */ /* 0x002fe2000bf85270 */
[----:B------:R-:W-:Y:S05]  /*6110*/  IMAD.U32 R4, RZ, RZ, UR16 ;  /* 0x00000010ff047e24 */ /* 0x000fea000f8e00ff */
[----:B------:R-:W-:Y:S04]  /*6120*/  IABS R4, R4 ;  /* 0x0000000400047213 */ /* 0x000fe80000000000 */
[----:B------:R-:W1:Y:S10]  /*6130*/  I2F.RP R6, R4 ;  /* 0x0000000400067306 */ /* 0x000e740000209400 */
[----:B--2---:R-:W2:Y:S10]  /*6140*/  MUFU.RCP R3, R3 ;  /* 0x0000000300037308 */ /* 0x004eb40000001000 */
[----:B-1----:R-:W1:Y:S01]  /*6150*/  MUFU.RCP R6, R6 ;  /* 0x0000000600067308 */ /* 0x002e620000001000 */
[----:B--2---:R-:W-:Y:S09]  /*6160*/  VIADD R3, R3, 0xffffffe ;  /* 0x0ffffffe03037836 */ /* 0x004ff20000000000 */
[----:B------:R-:W2:Y:S01]  /*6170*/  F2I.FTZ.U32.TRUNC.NTZ R3, R3 ;  /* 0x0000000300037305 */ /* 0x000ea2000021f000 */
[----:B-1----:R-:W-:Y:S09]  /*6180*/  IADD3 R6, PT, PT, R6, 0xffffffe, RZ ;  /* 0x0ffffffe06067810 */ /* 0x002ff20007ffe0ff */
[----:B------:R1:W3:Y:S01]  /*6190*/  F2I.FTZ.U32.TRUNC.NTZ R7, R6 ;  /* 0x0000000600077305 */ /* 0x0002e2000021f000 */
[----:B--2---:R-:W-:Y:S01]  /*61a0*/  R2UR UR5, R3 ;  /* 0x00000000030572ca */ /* 0x004fe200000e0000 */
[----:B------:R-:W-:Y:S05]  /*61b0*/  IMAD.U32 R3, RZ, RZ, UR23 ;  /* 0x00000017ff037e24 */ /* 0x000fea000f8e00ff */
[----:B------:R-:W-:Y:S01]  /*61c0*/  IABS R3, R3 ;  /* 0x0000000300037213 */ /* 0x000fe20000000000 */
[----:B-1----:R-:W-:Y:S03]  /*61d0*/  HFMA2 R6, -RZ, RZ, 0, 0 ;  /* 0x00000000ff067431 */ /* 0x002fe600000001ff */
[----:B------:R-:W-:Y:S01]  /*61e0*/  R2UR UR8, R3 ;  /* 0x00000000030872ca */ /* 0x000fe200000e0000 */
[--C-:B---3--:R-:W-:Y:S02]  /*61f0*/  IMAD.MOV R3, RZ, RZ, -R7.reuse ;  /* 0x000000ffff037224 */ /* 0x108fe400078e0a07 */
[----:B------:R-:W-:Y:S02]  /*6200*/  UIADD3 UR4, UPT, UPT, URZ, -UR5, URZ ;  /* 0x80000005ff047290 */ /* 0x000fe4000fffe0ff */
[----:B------:R-:W-:Y:S02]  /*6210*/  IMAD R3, R3, R4, RZ ;  /* 0x0000000403037224 */ /* 0x000fe400078e02ff */
[----:B------:R-:W-:Y:S02]  /*6220*/  UIMAD UR7, UR4, UR6, URZ ;  /* 0x00000006040772a4 */ /* 0x000fe4000f8e02ff */
[----:B------:R-:W-:Y:S01]  /*6230*/  IMAD.HI.U32 R7, R7, R3, R6 ;  /* 0x0000000307077227 */ /* 0x000fe200078e0006 */
[----:B------:R-:W-:Y:S02]  /*6240*/  UMOV UR4, URZ ;  /* 0x000000ff00047c82 */ /* 0x000fe40008000000 */
[----:B------:R-:W-:Y:S07]  /*6250*/  UIMAD.WIDE.U32 UR4, UR5, UR7, UR4 ;  /* 0x00000007050472a5 */ /* 0x000fee000f8e0004 */
[----:B------:R-:W-:Y:S02]  /*6260*/  UMOV UR4, UR5 ;  /* 0x0000000500047c82 */ /* 0x000fe40008000000 */
[----:B------:R-:W-:Y:S07]  /*6270*/  UIMAD.WIDE.U32 UR4, UR4, UR8, URZ ;  /* 0x00000008040472a5 */ /* 0x000fee000f8e00ff */
[----:B------:R-:W-:Y:S02]  /*6280*/  UMOV UR43, UR5 ;  /* 0x00000005002b7c82 */ /* 0x000fe40008000000 */
[----:B------:R-:W-:Y:S04]  /*6290*/  UIMAD UR4, UR43, UR9, UR8 ;  /* 0x000000092b0472a4 */ /* 0x000fe8000f8e0208 */
[----:B------:R-:W-:Y:S11]  /*62a0*/  UISETP.GT.U32.AND UP0, UPT, UR6, UR4, UPT ;  /* 0x000000040600728c */ /* 0x000ff6000bf04070 */
[----:B------:R-:W-:Y:S02]  /*62b0*/  @!UP0 UIADD3 UR4, UPT, UPT, UR4, -UR6, URZ ;  /* 0x8000000604048290 */ /* 0x000fe4000fffe0ff */
[----:B------:R-:W-:Y:S02]  /*62c0*/  @!UP0 UIADD3 UR43, UPT, UPT, UR43, 0x1, URZ ;  /* 0x000000012b2b8890 */ /* 0x000fe4000fffe0ff */
[----:B------:R-:W-:Y:S02]  /*62d0*/  UISETP.GE.U32.AND UP2, UPT, UR4, UR6, UPT ;  /* 0x000000060400728c */ /* 0x000fe4000bf46070 */
[----:B------:R-:W-:Y:S02]  /*62e0*/  ULOP3.LUT UR4, UR23, UR53, URZ, 0x3c, !UPT ;  /* 0x0000003517047292 */ /* 0x000fe4000f8e3cff */
[----:B------:R-:W-:Y:S02]  /*62f0*/  UISETP.NE.AND UP0, UPT, UR53, URZ, UPT ;  /* 0x000000ff3500728c */ /* 0x000fe4000bf05270 */
[----:B------:R-:W-:Y:S05]  /*6300*/  UISETP.GE.AND UP1, UPT, UR4, URZ, UPT ;  /* 0x000000ff0400728c */ /* 0x000fea000bf26270 */
[----:B------:R-:W-:Y:S06]  /*6310*/  @UP2 UIADD3 UR43, UPT, UPT, UR43, 0x1, URZ ;  /* 0x000000012b2b2890 */ /* 0x000fec000fffe0ff */
[----:B------:R-:W-:Y:S02]  /*6320*/  @!UP1 UIADD3 UR43, UPT, UPT, -UR43, URZ, URZ ;  /* 0x000000ff2b2b9290 */ /* 0x000fe4000fffe1ff */
[----:B------:R-:W-:Y:S02]  /*6330*/  @!UP0 ULOP3.LUT UR43, URZ, UR53, URZ, 0x33, !UPT ;  /* 0x00000035ff2b8292 */ /* 0x000fe4000f8e33ff */
[----:B------:R-:W-:Y:S02]  /*6340*/  UISETP.NE.AND UP0, UPT, UR38, 0x1, UPT ;  /* 0x000000012600788c */ /* 0x000fe4000bf05270 */
[----:B------:R-:W-:Y:S02]  /*6350*/  ULOP3.LUT UR4, UR43, UR16, URZ, 0x3c, !UPT ;  /* 0x000000102b047292 */ /* 0x000fe4000f8e3cff */
[----:B------:R-:W-:Y:S02]  /*6360*/  IMAD.U32 R0, RZ, RZ, UR43 ;  /* 0x0000002bff007e24 */ /* 0x000fe4000f8e00ff */
[----:B------:R-:W-:Y:S03]  /*6370*/  UISETP.GE.AND UP3, UPT, UR4, URZ, UPT ;  /* 0x000000ff0400728c */ /* 0x000fe6000bf66270 */
[----:B------:R-:W-:Y:S02]  /*6380*/  IABS R0, R0 ;  /* 0x0000000000007213 */ /* 0x000fe40000000000 */
[----:B------:R-:W1:Y:S03]  /*6390*/  @!UP0 LDCU.128 UR12, c[0x0][0xb10] ;  /* 0x00016200ff0c87ac */ /* 0x000e660008000c00 */
[----:B------:R-:W-:Y:S04]  /*63a0*/  IMAD.HI.U32 R7, R7, R0, RZ ;  /* 0x0000000007077227 */ /* 0x000fe800078e00ff */
[----:B------:R-:W-:Y:S01]  /*63b0*/  IMAD.MOV R3, RZ, RZ, -R7 ;  /* 0x000000ffff037224 */ /* 0x000fe200078e0a07 */
[----:B------:R-:W2:Y:S03]  /*63c0*/  @!UP0 LDCU UR5, c[0x0][0xb0c] ;  /* 0x00016180ff0587ac */ /* 0x000ea60008000800 */
[C---:B------:R-:W-:Y:S01]  /*63d0*/  IMAD R0, R4.reuse, R3, R0 ;  /* 0x0000000304007224 */ /* 0x040fe200078e0200 */
[----:B------:R-:W3:Y:S04]  /*63e0*/  @!UP0 LDCU UR10, c[0x0][0xb20] ;  /* 0x00016400ff0a87ac */ /* 0x000ee80008000800 */
[----:B------:R-:W-:Y:S01]  /*63f0*/  ISETP.GT.U32.AND P1, PT, R4, R0, PT ;  /* 0x000000000400720c */ /* 0x000fe20003f24070 */
[----:B-1----:R-:W-:Y:S02]  /*6400*/  UIMAD.WIDE.U32 UR6, UR37, UR12, URZ ;  /* 0x0000000c250672a5 */ /* 0x002fe4000f8e00ff */
[----:B------:R-:W-:Y:S02]  /*6410*/  UIMAD.WIDE.U32 UR8, UR36, UR15, URZ ;  /* 0x0000000f240872a5 */ /* 0x000fe4000f8e00ff */
[----:B------:R-:W-:Y:S03]  /*6420*/  @!UP0 UISETP.NE.AND UP1, UPT, UR14, 0x1, UPT ;  /* 0x000000010e00888c */ /* 0x000fe6000bf25270 */
[----:B------:R-:W-:Y:S01]  /*6430*/  @!UP0 UMOV UR6, UR7 ;  /* 0x0000000700068c82 */ /* 0x000fe20008000000 */
[----:B--2---:R-:W-:Y:S02]  /*6440*/  @!UP0 UISETP.NE.AND UP2, UPT, UR5, 0x1, UPT ;  /* 0x000000010500888c */ /* 0x004fe4000bf45270 */
[----:B------:R-:W-:Y:S02]  /*6450*/  @!UP0 USHF.R.U32.HI UR6, URZ, UR13, UR6 ;  /* 0x0000000dff068299 */ /* 0x000fe40008011606 */
[----:B------:R-:W-:Y:S01]  /*6460*/  @!P1 IMAD.IADD R0, R0, 0x1, -R4 ;  /* 0x0000000100009824 */ /* 0x000fe200078e0a04 */
[----:B------:R-:W-:Y:S01]  /*6470*/  @!P1 IADD3 R7, PT, PT, R7, 0x1, RZ ;  /* 0x0000000107079810 */ /* 0x000fe20007ffe0ff */
[----:B------:R-:W-:Y:S01]  /*6480*/  @!UP0 UMOV UR4, UR9 ;  /* 0x0000000900048c82 */ /* 0x000fe20008000000 */
[----:B------:R-:W-:Y:S02]  /*6490*/  @!UP0 USEL UR7, UR37, UR6, !UP2 ;  /* 0x0000000625078287 */ /* 0x000fe4000d000000 */
[----:B---3--:R-:W-:Y:S01]  /*64a0*/  @!UP0 USHF.R.U32.HI UR4, URZ, UR10, UR4 ;  /* 0x0000000aff048299 */ /* 0x008fe20008011604 */
[----:B------:R-:W-:Y:S03]  /*64b0*/  ISETP.GE.U32.AND P2, PT, R0, R4, PT ;  /* 0x000000040000720c */ /* 0x000fe60003f46070 */
[----:B------:R-:W-:Y:S04]  /*64c0*/  @!UP0 USEL UR6, UR36, UR4, !UP1 ;  /* 0x0000000424068287 */ /* 0x000fe8000c800000 */
[----:B------:R-:W-:Y:S02]  /*64d0*/  @!UP0 UIADD3 UR4, UPT, UPT, -UR7, UR6, URZ ;  /* 0x0000000607048290 */ /* 0x000fe4000fffe1ff */
[----:B------:R-:W-:Y:S02]  /*64e0*/  @!UP0 UIADD3 UR6, UPT, UPT, UR7, -UR6, URZ ;  /* 0x8000000607068290 */ /* 0x000fe4000fffe0ff */
[----:B------:R-:W-:Y:S02]  /*64f0*/  @!UP0 UIMAD UR37, UR4, UR5, UR37 ;  /* 0x00000005042582a4 */ /* 0x000fe4000f8e0225 */
[----:B------:R-:W-:Y:S01]  /*6500*/  @!UP0 UIMAD UR36, UR6, UR14, UR36 ;  /* 0x0000000e062482a4 */ /* 0x000fe2000f8e0224 */
[----:B------:R-:W-:Y:S01]  /*6510*/  @P2 VIADD R7, R7, 0x1 ;  /* 0x0000000107072836 */ /* 0x000fe20000000000 */
[----:B------:R-:W-:Y:S02]  /*6520*/  ULOP3.LUT UP0, URZ, UR11, 0x1b0, URZ, 0xc0, !UPT ;  /* 0x000001b00bff7892 */ /* 0x000fe4000f80c0ff */
[----:B------:R-:W-:Y:S02]  /*6530*/  UIADD3 UR4, UPT, UPT, -UR43, URZ, URZ ;  /* 0x000000ff2b047290 */ /* 0x000fe4000fffe1ff */
[----:B------:R-:W-:Y:S02]  /*6540*/  R2UR UR44, R7 ;  /* 0x00000000072c72ca */ /* 0x000fe400000e0000 */
[----:B------:R-:W-:Y:S04]  /*6550*/  UIMAD UR5, UR53, UR4, UR23 ;  /* 0x00000004350572a4 */ /* 0x000fe8000f8e0217 */
[----:B------:R-:W-:Y:S07]  /*6560*/  USHF.L.U32 UR52, UR5, 0x6, URZ ;  /* 0x0000000605347899 */ /* 0x000fee00080006ff */
[----:B------:R-:W-:Y:S02]  /*6570*/  @!UP3 UIADD3 UR44, UPT, UPT, -UR44, URZ, URZ ;  /* 0x000000ff2c2cb290 */ /* 0x000fe4000fffe1ff */
[----:B------:R-:W-:Y:S04]  /*6580*/  @!UP4 ULOP3.LUT UR44, URZ, UR16, URZ, 0x33, !UPT ;  /* 0x00000010ff2cc292 */ /* 0x000fe8000f8e33ff */
[----:B------:R-:W-:Y:S04]  /*6590*/  UIADD3 UR4, UPT, UPT, -UR44, URZ, URZ ;  /* 0x000000ff2c047290 */ /* 0x000fe8000fffe1ff */
[----:B------:R-:W-:Y:S01]  /*65a0*/  UIMAD UR43, UR16, UR4, UR43 ;  /* 0x00000004102b72a4 */ /* 0x000fe2000f8e022b */
[----:B------:R-:W-:Y:S11]  /*65b0*/  BRA.U !UP0, `(.L_x_84) ;  /* 0x00000001087c7547 */ /* 0x000ff6000b800000 */
[----:B------:R-:W1:Y:S01]  /*65c0*/  LDCU.64 UR8, c[0x4][0x80] ;  /* 0x01001000ff0877ac */ /* 0x000e620008000a00 */
[----:B------:R-:W-:Y:S01]  /*65d0*/  MOV R17, 0x0 ;  /* 0x0000000000117802 */ /* 0x000fe20000000f00 */
[----:B------:R-:W-:Y:S01]  /*65e0*/  IMAD.MOV.U32 R8, RZ, RZ, 0x70 ;  /* 0x00000070ff087424 */ /* 0x000fe200078e00ff */
[----:B------:R-:W-:Y:S01]  /*65f0*/  MOV R12, 0x1 ;  /* 0x00000001000c7802 */ /* 0x000fe20000000f00 */
[----:B------:R-:W-:Y:S01]  /*6600*/  IMAD.MOV.U32 R13, RZ, RZ, RZ ;  /* 0x000000ffff0d7224 */ /* 0x000fe200078e00ff */
[----:B------:R2:W3:Y:S01]  /*6610*/  LDC.64 R14, c[0x4][R17] ;  /* 0x01000000110e7b82 */ /* 0x0004e20000000a00 */
[----:B------:R-:W4:Y:S01]  /*6620*/  LDCU.64 UR6, c[0x4][0x88] ;  /* 0x01001100ff0677ac */ /* 0x000f220008000a00 */
[----:B------:R-:W4:Y:S01]  /*6630*/  LDCU.64 UR4, c[0x4][0x8] ;  /* 0x01000100ff0477ac */ /* 0x000f220008000a00 */
[----:B-1----:R-:W-:Y:S01]  /*6640*/  MOV R5, UR9 ;  /* 0x0000000900057c02 */ /* 0x002fe20008000f00 */
[----:B------:R-:W-:Y:S01]  /*6650*/  IMAD.U32 R4, RZ, RZ, UR8 ;  /* 0x00000008ff047e24 */ /* 0x000fe2000f8e00ff */
[----:B----4-:R-:W-:Y:S01]  /*6660*/  MOV R7, UR7 ;  /* 0x0000000700077c02 */ /* 0x010fe20008000f00 */
[----:B------:R-:W-:Y:S01]  /*6670*/  IMAD.U32 R6, RZ, RZ, UR6 ;  /* 0x00000006ff067e24 */ /* 0x000fe2000f8e00ff */
[----:B------:R-:W-:Y:S01]  /*6680*/  MOV R11, UR5 ;  /* 0x00000005000b7c02 */ /* 0x000fe20008000f00 */
[----:B------:R-:W-:Y:S02]  /*6690*/  IMAD.U32 R10, RZ, RZ, UR4 ;  /* 0x00000004ff0a7e24 */ /* 0x000fe4000f8e00ff */
[----:B------:R-:W-:Y:S07]  /*66a0*/  LEPC R20, `(.L_x_85) ;  /* 0x000000001014794e */ /* 0x000fee0000000000 */
[----:B--23-5:R-:W-:Y:S05]  /*66b0*/  CALL.ABS.NOINC R14 ;  /* 0x000000000e007343 */ /* 0x02cfea0003c00000 */
.L_x_85:
[----:B------:R-:W1:Y:S01]  /*66c0*/  LDCU.64 UR8, c[0x4][0x80] ;  /* 0x01001000ff0877ac */ /* 0x000e620008000a00 */
[----:B------:R2:W3:Y:S01]  /*66d0*/  LDC.64 R14, c[0x4][R17] ;  /* 0x01000000110e7b82 */ /* 0x0004e20000000a00 */
[----:B------:R-:W-:Y:S02]  /*66e0*/  HFMA2 R12, -RZ, RZ, 0, 5.9604644775390625e-08 ;  /* 0x00000001ff0c7431 */ /* 0x000fe400000001ff */
[----:B------:R-:W-:Y:S02]  /*66f0*/  IMAD.MOV.U32 R8, RZ, RZ, 0x70 ;  /* 0x00000070ff087424 */ /* 0x000fe400078e00ff */
[----:B------:R-:W-:Y:S01]  /*6700*/  IMAD.MOV.U32 R13, RZ, RZ, RZ ;  /* 0x000000ffff0d7224 */ /* 0x000fe200078e00ff */
[----:B------:R-:W4:Y:S01]  /*6710*/  LDCU.64 UR6, c[0x4][0x88] ;  /* 0x01001100ff0677ac */ /* 0x000f220008000a00 */
[----:B------:R-:W5:Y:S01]  /*6720*/  LDCU.64 UR4, c[0x4][0x8] ;  /* 0x01000100ff0477ac */ /* 0x000f620008000a00 */
[----:B-1----:R-:W-:Y:S02]  /*6730*/  MOV R4, UR8 ;  /* 0x0000000800047c02 */ /* 0x002fe40008000f00 */
[----:B------:R-:W-:Y:S02]  /*6740*/  MOV R5, UR9 ;  /* 0x0000000900057c02 */ /* 0x000fe40008000f00 */
[----:B----4-:R-:W-:Y:S01]  /*6750*/  MOV R7, UR7 ;  /* 0x0000000700077c02 */ /* 0x010fe20008000f00 */
[----:B------:R-:W-:Y:S01]  /*6760*/  IMAD.U32 R6, RZ, RZ, UR6 ;  /* 0x00000006ff067e24 */ /* 0x000fe2000f8e00ff */
[----:B-----5:R-:W-:Y:S01]  /*6770*/  MOV R11, UR5 ;  /* 0x00000005000b7c02 */ /* 0x020fe20008000f00 */
[----:B--2---:R-:W-:Y:S02]  /*6780*/  IMAD.U32 R10, RZ, RZ, UR4 ;  /* 0x00000004ff0a7e24 */ /* 0x004fe4000f8e00ff */
[----:B------:R-:W-:Y:S07]  /*6790*/  LEPC R20, `(.L_x_84) ;  /* 0x000000001014794e */ /* 0x000fee0000000000 */
[----:B---3--:R-:W-:Y:S05]  /*67a0*/  CALL.ABS.NOINC R14 ;  /* 0x000000000e007343 */ /* 0x008fea0003c00000 */
.L_x_84:
[----:B------:R-:W-:Y:S01]  /*67b0*/  R2UR UR5, R58 ;  /* 0x000000003a0572ca */ /* 0x000fe200000e0000 */
[----:B------:R-:W-:Y:S01]  /*67c0*/  UISETP.NE.U32.AND UP0, UPT, UR62, URZ, UPT ;  /* 0x000000ff3e00728c */ /* 0x000fe2000bf05070 */
[----:B------:R-:W-:Y:S02]  /*67d0*/  ISETP.NE.U32.AND P1, PT, R42, RZ, PT ;  /* 0x000000ff2a00720c */ /* 0x000fe40003f25070 */
[----:B------:R-:W-:Y:S01]  /*67e0*/  R2UR UR4, R57 ;  /* 0x00000000390472ca */ /* 0x000fe200000e0000 */
[----:B------:R-:W-:Y:S01]  /*67f0*/  UISETP.NE.AND.EX UP0, UPT, UR63, URZ, UPT, UP0 ;  /* 0x000000ff3f00728c */ /* 0x000fe2000bf05300 */
[----:B------:R-:W-:Y:S02]  /*6800*/  ISETP.NE.AND.EX P1, PT, R43, RZ, PT, P1 ;  /* 0x000000ff2b00720c */ /* 0x000fe40003f25310 */
[----:B------:R-:W-:Y:S02]  /*6810*/  ISETP.NE.AND P6, PT, R61, RZ, PT ;  /* 0x000000ff3d00720c */ /* 0x000fe40003fc5270 */
[----:B------:R-:W-:Y:S03]  /*6820*/  PLOP3.LUT P2, PT, PT, PT, PT, 0x8, 0x80 ;  /* 0x000000000080781c */ /* 0x000fe60003f4e170 */
[----:B------:R-:W-:Y:S04]  /*6830*/  ISETP.NE.U32.AND P3, PT, RZ, UR5, PT ;  /* 0x00000005ff007c0c */ /* 0x000fe8000bf65070 */
[----:B------:R-:W-:Y:S04]  /*6840*/  ISETP.NE.AND.EX P3, PT, RZ, UR4, PT, P3 ;  /* 0x00000004ff007c0c */ /* 0x000fe8000bf65330 */
[----:B------:R-:W-:Y:S01]  /*6850*/  @P6 PLOP3.LUT P2, PT, P1, PT, PT, 0x80, 0x8 ;  /* 0x000000000008681c */ /* 0x000fe20000f4f070 */
[----:B------:R-:W-:Y:S01]  /*6860*/  @!UPT UIADD3 URZ, UPT, UPT, URZ, URZ, URZ ;  /* 0x000000fffffff290 */ /* 0x000fe2000fffe0ff */
[----:B------:R-:W-:Y:S11]  /*6870*/  @!P1 BRA `(.L_x_86) ;  /* 0x0000000000309947 */ /* 0x000ff60003800000 */
[----:B------:R-:W-:Y:S01]  /*6880*/  ISETP.NE.U32.AND P0, PT, R40, RZ, PT ;  /* 0x000000ff2800720c */ /* 0x000fe20003f05070 */
[----:B------:R-:W1:Y:S01]  /*6890*/  LDCU.64 UR4, c[0x0][0x358] ;  /* 0x00006b00ff0477ac */ /* 0x000e620008000a00 */
[----:B------:R-:W-:Y:S02]  /*68a0*/  IMAD.MOV.U32 R55, RZ, RZ, 0x1 ;  /* 0x00000001ff377424 */ /* 0x000fe400078e00ff */
[----:B------:R-:W-:Y:S11]  /*68b0*/  ISETP.NE.AND.EX P0, PT, R41, RZ, PT, P0 ;  /* 0x000000ff2900720c */ /* 0x000ff60003f05300 */
[----:B------:R-:W-:Y:S02]  /*68c0*/  @!UPT UIADD3 URZ, UPT, UPT, URZ, URZ, URZ ;  /* 0x000000fffffff290 */ /* 0x000fe4000fffe0ff */
[----:B------:R-:W2:Y:S01]  /*68d0*/  @P0 LDC.64 R4, c[0x0][0x888] ;  /* 0x00022200ff040b82 */ /* 0x000ea20000000a00 */
[----:B------:R-:W-:Y:S04]  /*68e0*/  @P0 IMAD R0, R16, R42, RZ ;  /* 0x0000002a10000224 */ /* 0x000fe800078e02ff */
[----:B--2---:R-:W-:Y:S04]  /*68f0*/  @P0 IMAD.WIDE R4, R0, 0x4, R4 ;  /* 0x0000000400040825 */ /* 0x004fe800078e0204 */
[----:B------:R-:W-:Y:S01]  /*6900*/  HFMA2 R0, -RZ, RZ, 0, 5.9604644775390625e-08 ;  /* 0x00000001ff007431 */ /* 0x000fe200000001ff */
[----:B-1---5:R1:W5:Y:S04]  /*6910*/  @P0 LDG.E R26, desc[UR4][R4.64] ;  /* 0x00000004041a0981 */ /* 0x022368000c1e1900 */
[----:B------:R-:W-:Y:S01]  /*6920*/  @!P0 PRMT R55, R0, 0x7610, R55 ;  /* 0x0000761000378816 */ /* 0x000fe20000000037 */
[----:B-1----:R-:W2:Y:S06]  /*6930*/  @!P0 LDC R26, c[0x0][0x880] ;  /* 0x00022000ff1a8b82 */ /* 0x002eac0000000800 */
.L_x_86:
[----:B------:R-:W-:Y:S05]  /*6940*/  BRA.U !UP0, `(.L_x_87) ;  /* 0x00000001082c7547 */ /* 0x000fea000b800000 */
[----:B------:R-:W-:Y:S02]  /*6950*/  R2UR UR5, R60 ;  /* 0x000000003c0572ca */ /* 0x000fe400000e0000 */
[----:B------:R-:W-:Y:S11]  /*6960*/  R2UR UR4, R59 ;  /* 0x000000003b0472ca */ /* 0x000ff600000e0000 */
[----:B------:R-:W-:Y:S04]  /*6970*/  ISETP.NE.U32.AND P0, PT, RZ, UR5, PT ;  /* 0x00000005ff007c0c */ /* 0x000fe8000bf05070 */
[----:B------:R-:W-:Y:S01]  /*6980*/  ISETP.NE.AND.EX P0, PT, RZ, UR4, PT, P0 ;  /* 0x00000004ff007c0c */ /* 0x000fe2000bf05300 */
[----:B------:R-:W1:Y:S11]  /*6990*/  LDCU.64 UR4, c[0x0][0x358] ;  /* 0x00006b00ff0477ac */ /* 0x000e760008000a00 */
[----:B------:R-:W-:Y:S01]  /*69a0*/  @!UPT UIADD3 URZ, UPT, UPT, URZ, URZ, URZ ;  /* 0x000000fffffff290 */ /* 0x000fe2000fffe0ff */
[----:B------:R-:W3:Y:S01]  /*69b0*/  @P0 LDC.64 R4, c[0x0][0x8a8] ;  /* 0x00022a00ff040b82 */ /* 0x000ee20000000a00 */
[----:B------:R-:W-:Y:S04]  /*69c0*/  @P0 IMAD R0, R16, UR62, RZ ;  /* 0x0000003e10000c24 */ /* 0x000fe8000f8e02ff */
[----:B---3--:R-:W-:Y:S05]  /*69d0*/  @P0 IMAD.WIDE R4, R0, 0x4, R4 ;  /* 0x0000000400040825 */ /* 0x008fea00078e0204 */
[----:B-1---5:R1:W5:Y:S02]  /*69e0*/  @P0 LDG.E R24, desc[UR4][R4.64] ;  /* 0x0000000404180981 */ /* 0x022364000c1e1900 */
[----:B-1----:R-:W3:Y:S02]  /*69f0*/  @!P0 LDC R24, c[0x0][0x8a0] ;  /* 0x00022800ff188b82 */ /* 0x002ee40000000800 */
.L_x_87:
[----:B--2--5:R-:W-:Y:S01]  /*6a00*/  FSETP.NEU.AND P0, PT, R26, RZ, PT ;  /* 0x000000ff1a00720b */ /* 0x024fe20003f0d000 */
[----:B------:R-:W-:Y:S01]  /*6a10*/  IMAD.U32 R0, RZ, RZ, UR51 ;  /* 0x00000033ff007e24 */ /* 0x000fe2000f8e00ff */
[----:B------:R-:W-:Y:S01]  /*6a20*/  SEL R4, RZ, 0xffffffff, P3 ;  /* 0xffffffffff047807 */ /* 0x000fe20001800000 */
[----:B------:R-:W-:Y:S01]  /*6a30*/  BSSY B1, `(.L_x_88) ;  /* 0x0000034000017945 */ /* 0x000fe20003800000 */
[----:B------:R-:W-:Y:S01]  /*6a40*/  @P6 LOP3.LUT P3, RZ, R55, 0xff, RZ, 0xc0, !PT ;  /* 0x000000ff37ff6812 */ /* 0x000fe2000786c0ff */
[----:B------:R-:W-:Y:S01]  /*6a50*/  IMAD.MOV.U32 R69, RZ, RZ, 0x1 ;  /* 0x00000001ff457424 */ /* 0x000fe200078e00ff */
[----:B------:R-:W-:Y:S01]  /*6a60*/  @P6 SEL R65, RZ, 0xffffffff, P0 ;  /* 0xffffffffff416807 */ /* 0x000fe20000000000 */
[----:B------:R-:W-:Y:S01]  /*6a70*/  IMAD.IADD R25, R23, 0x1, R2 ;  /* 0x0000000117197824 */ /* 0x000fe200078e0202 */
[----:B------:R-:W-:Y:S01]  /*6a80*/  LOP3.LUT R67, R52, 0x1, RZ, 0x3c, !PT ;  /* 0x0000000134437812 */ /* 0x000fe200078e3cff */
[----:B------:R-:W-:Y:S01]  /*6a90*/  IMAD.U32 R68, RZ, RZ, UR51 ;  /* 0x00000033ff447e24 */ /* 0x000fe2000f8e00ff */
[----:B------:R-:W-:Y:S02]  /*6aa0*/  @P2 SEL R65, R4, R65, !P3 ;  /* 0x0000004104412207 */ /* 0x000fe40005800000 */
[----:B------:R-:W-:Y:S02]  /*6ab0*/  CS2R R38, SRZ ;  /* 0x0000000000267805 */ /* 0x000fe4000001ff00 */
[----:B------:R-:W-:Y:S02]  /*6ac0*/  LEA R0, R0, UR48, 0x3 ;  /* 0x0000003000007c11 */ /* 0x000fe4000f8e18ff */
[----:B------:R-:W-:Y:S02]  /*6ad0*/  CS2R R36, SRZ ;  /* 0x0000000000247805 */ /* 0x000fe4000001ff00 */
[----:B------:R-:W-:Y:S02]  /*6ae0*/  @P6 LOP3.LUT R65, R65, 0x1, RZ, 0xc0, !PT ;  /* 0x0000000141416812 */ /* 0x000fe400078ec0ff */
[----:B------:R-:W-:Y:S02]  /*6af0*/  CS2R R30, SRZ ;  /* 0x00000000001e7805 */ /* 0x000fe4000001ff00 */
[----:B------:R-:W-:Y:S02]  /*6b00*/  LEA R27, R22, UR48, 0x3 ;  /* 0x00000030161b7c11 */ /* 0x000fe4000f8e18ff */
[----:B------:R-:W-:Y:S02]  /*6b10*/  CS2R R28, SRZ ;  /* 0x00000000001c7805 */ /* 0x000fe4000001ff00 */
[----:B------:R-:W-:Y:S02]  /*6b20*/  ISETP.NE.U32.OR P5, PT, R65, 0x1, !P6 ;  /* 0x000000014100780c */ /* 0x000fe400077a5470 */
[----:B------:R-:W-:Y:S02]  /*6b30*/  LOP3.LUT P2, R64, R55, 0xff, RZ, 0xc0, !PT ;  /* 0x000000ff37407812 */ /* 0x000fe4000784c0ff */
[----:B------:R-:W-:Y:S04]  /*6b40*/  SEL R70, RZ, 0xffffffff, P0 ;  /* 0xffffffffff467807 */ /* 0x000fe80000000000 */
[----:B------:R-:W-:Y:S04]  /*6b50*/  @P1 SEL R70, R4, R70, !P2 ;  /* 0x0000004604461207 */ /* 0x000fe80005000000 */
[----:B------:R-:W-:Y:S02]  /*6b60*/  LOP3.LUT R70, R70, 0x1, RZ, 0xc0, !PT ;  /* 0x0000000146467812 */ /* 0x000fe400078ec0ff */
[----:B------:R-:W-:Y:S04]  /*6b70*/  @P5 SHF.L.U32 R3, R67, 0x1f, RZ ;  /* 0x0000001f43035819 */ /* 0x000fe800000006ff */
[----:B------:R1:W2:Y:S02]  /*6b80*/  @P5 SYNCS.PHASECHK.TRANS64.TRYWAIT P4, [R0+URZ+0xd0], R3 ;  /* 0x0000d003000055a7 */ /* 0x0002a400080811ff */
[----:B-1----:R-:W-:Y:S04]  /*6b90*/  SHF.L.U32 R3, R51, 0x1f, RZ ;  /* 0x0000001f33037819 */ /* 0x002fe800000006ff */
[----:B------:R1:W4:Y:S01]  /*6ba0*/  SYNCS.PHASECHK.TRANS64.TRYWAIT P3, [R27+URZ+0x120], R3 ;  /* 0x000120031b0075a7 */ /* 0x00032200080611ff */
[----:B--2---:R-:W-:Y:S01]  /*6bb0*/  @P5 SEL R69, RZ, 0x1, !P4 ;  /* 0x00000001ff455807 */ /* 0x004fe20006000000 */
[----:B-1----:R-:W-:Y:S06]  /*6bc0*/  @!P5 BRA `(.L_x_89) ;  /* 0x000000000068d947 */ /* 0x002fec0003800000 */
[----:B------:R-:W-:Y:S01]  /*6bd0*/  ISETP.NE.AND P1, PT, R69, RZ, PT ;  /* 0x000000ff4500720c */ /* 0x000fe20003f25270 */
[----:B------:R-:W-:Y:S01]  /*6be0*/  BSSY B0, `(.L_x_90) ;  /* 0x0000007000007945 */ /* 0x000fe20003800000 */
[----:B------:R-:W-:Y:S01]  /*6bf0*/  ISETP.NE.U32.AND P0, PT, R70, 0x1, PT ;  /* 0x000000014600780c */ /* 0x000fe20003f05070 */
[----:B------:R-:W-:Y:S10]  /*6c00*/  IMAD.U32 R2, RZ, RZ, UR51 ;  /* 0x00000033ff027e24 */ /* 0x000ff4000f8e00ff */
[----:B------:R-:W-:Y:S05]  /*6c10*/  @P1 BRA `(.L_x_91) ;  /* 0x00000000000c1947 */ /* 0x000fea0003800000 */
[----:B------:R-:W-:Y:S04]  /*6c20*/  SHF.L.U32 R4, R67, 0x1f, RZ ;  /* 0x0000001f43047819 */ /* 0x000fe800000006ff */
[----:B------:R-:W1:Y:S02]  /*6c30*/  SYNCS.PHASECHK.TRANS64.TRYWAIT P1, [R0+URZ+0xd0], R4 ;  /* 0x0000d004000075a7 */ /* 0x000e6400080211ff */
[----:B-1----:R-:W-:Y:S05]  /*6c40*/  @!P1 BRA `(.L_x_92) ;  /* 0x0000002000309947 */ /* 0x002fea0003800000 */
.L_x_91:
[----:B------:R-:W-:Y:S05]  /*6c50*/  BSYNC B0 ;  /* 0x0000000000007941 */ /* 0x000fea0003800000 */
.L_x_90:
[----:B------:R-:W-:Y:S01]  /*6c60*/  @P0 IMAD R2, R2, 0x800, R53 ;  /* 0x0000080002020824 */ /* 0x000fe200078e0235 */
[----:B------:R-:W-:Y:S02]  /*6c70*/  CS2R R30, SRZ ;  /* 0x00000000001e7805 */ /* 0x000fe4000001ff00 */
[----:B------:R-:W-:Y:S02]  /*6c80*/  CS2R R28, SRZ ;  /* 0x00000000001c7805 */ /* 0x000fe4000001ff00 */
[----:B------:R-:W-:Y:S02]  /*6c90*/  CS2R R38, SRZ ;  /* 0x0000000000267805 */ /* 0x000fe4000001ff00 */
[----:B------:R-:W-:Y:S02]  /*6ca0*/  CS2R R36, SRZ ;  /* 0x0000000000247805 */ /* 0x000fe4000001ff00 */
[----:B------:R-:W-:Y:S01]  /*6cb0*/  @P0 LEA R2, R2, UR48, 0x1 ;  /* 0x0000003002020c11 */ /* 0x000fe2000f8e08ff */
[----:B------:R-:W-:Y:S05]  /*6cc0*/  @P0 WARPSYNC.ALL ;  /* 0x0000000000000948 */ /* 0x000fea0003800000 */
[----:B------:R-:W2:Y:S01]  /*6cd0*/  @P0 LDSM.16.M88.4 R28, [R2+0x200] ;  /* 0x00020000021c083b */ /* 0x000ea20000000200 */
[----:B------:R-:W-:Y:S01]  /*6ce0*/  UIADD3 UR4, UPT, UPT, UR51, 0x1, URZ ;  /* 0x0000000133047890 */ /* 0x000fe2000fffe0ff */
[----:B-1----:R-:W-:Y:S03]  /*6cf0*/  @P0 IMAD R0, R63, 0x2, R2 ;  /* 0x000000023f000824 */ /* 0x002fe600078e0202 */
[----:B------:R-:W-:Y:S02]  /*6d00*/  UISETP.NE.AND UP0, UPT, UR4, 0x3, UPT ;  /* 0x000000030400788c */ /* 0x000fe4000bf05270 */
[----:B------:R1:W2:Y:S02]  /*6d10*/  @P0 LDSM.16.M88.4 R36, [R0+0x200] ;  /* 0x000200000024083b */ /* 0x0002a40000000200 */
[----:B------:R-:W-:Y:S02]  /*6d20*/  USEL UR4, UR4, URZ, UP0 ;  /* 0x000000ff04047287 */ /* 0x000fe40008000000 */
[----:B------:R-:W-:Y:S04]  /*6d30*/  PLOP3.LUT P0, PT, PT, PT, UP0, 0x80, 0x8 ;  /* 0x000000000008781c */ /* 0x000fe80003f0f008 */
[----:B------:R-:W-:Y:S01]  /*6d40*/  IMAD.U32 R68, RZ, RZ, UR4 ;  /* 0x00000004ff447e24 */ /* 0x000fe2000f8e00ff */
[----:B-1----:R-:W-:Y:S04]  /*6d50*/  SEL R0, RZ, 0x1, P0 ;  /* 0x00000001ff007807 */ /* 0x002fe80000000000 */
[----:B------:R-:W-:Y:S02]  /*6d60*/  LOP3.LUT R67, R67, R0, RZ, 0x3c, !PT ;  /* 0x0000000043437212 */ /* 0x000fe400078e3cff */
.L_x_89:
[----:B------:R-:W-:Y:S05]  /*6d70*/  BSYNC B1 ;  /* 0x0000000000017941 */ /* 0x000fea0003800000 */
.L_x_88:
[----:B------:R-:W-:Y:S04]  /*6d80*/  SHF.R.U32.HI R0, RZ, 0x15, R25 ;  /* 0x00000015ff007819 */ /* 0x000fe80000011619 */
[----:B------:R-:W-:Y:S01]  /*6d90*/  LOP3.LUT P0, RZ, R0, 0x3, R56, 0x48, !PT ;  /* 0x0000000300ff7812 */ /* 0x000fe20007804838 */
[----:B------:R-:W-:Y:S01]  /*6da0*/  @!UPT UIADD3 URZ, UPT, UPT, URZ, URZ, URZ ;  /* 0x000000fffffff290 */ /* 0x000fe2000fffe0ff */
[----:B----4-:R-:W-:Y:S11]  /*6db0*/  @P3 BRA `(.L_x_93) ;  /* 0x0000000000083947 */ /* 0x010ff60003800000 */
[----:B------:R-:W1:Y:S02]  /*6dc0*/  SYNCS.PHASECHK.TRANS64.TRYWAIT P1, [R27+URZ+0x120], R3 ;  /* 0x000120031b0075a7 */ /* 0x000e6400080211ff */
[----:B-1----:R-:W-:Y:S05]  /*6dd0*/  @!P1 BRA `(.L_x_94) ;  /* 0x0000001c00e09947 */ /* 0x002fea0003800000 */
.L_x_93:
[----:B------:R-:W-:Y:S05]  /*6de0*/  @!P0 BRA `(.L_x_95) ;  /* 0x0000000000408947 */ /* 0x000fea0003800000 */
[----:B------:R-:W4:Y:S01]  /*6df0*/  LDCU.64 UR8, c[0x4][0x70] ;  /* 0x01000e00ff0877ac */ /* 0x000f220008000a00 */
[----:B-1----:R-:W-:Y:S01]  /*6e00*/  MOV R3, 0x0 ;  /* 0x0000000000037802 */ /* 0x002fe20000000f00 */
[----:B------:R-:W-:Y:S02]  /*6e10*/  HFMA2 R12, -RZ, RZ, 0, 5.9604644775390625e-08 ;  /* 0x00000001ff0c7431 */ /* 0x000fe400000001ff */
[----:B------:R-:W-:Y:S02]  /*6e20*/  IMAD.MOV.U32 R8, RZ, RZ, 0x192 ;  /* 0x00000192ff087424 */ /* 0x000fe400078e00ff */
[----:B------:R-:W-:Y:S01]  /*6e30*/  IMAD.MOV.U32 R13, RZ, RZ, RZ ;  /* 0x000000ffff0d7224 */ /* 0x000fe200078e00ff */
[----:B------:R-:W1:Y:S01]  /*6e40*/  LDCU.64 UR6, c[0x4][0x78] ;  /* 0x01000f00ff0677ac */ /* 0x000e620008000a00 */
[----:B------:R-:W2:Y:S01]  /*6e50*/  LDC.64 R2, c[0x4][R3] ;  /* 0x0100000003027b82 */ /* 0x000ea20000000a00 */
[----:B------:R-:W5:Y:S01]  /*6e60*/  LDCU.64 UR4, c[0x4][0x10] ;  /* 0x01000200ff0477ac */ /* 0x000f620008000a00 */
[----:B----4-:R-:W-:Y:S01]  /*6e70*/  MOV R5, UR9 ;  /* 0x0000000900057c02 */ /* 0x010fe20008000f00 */
[----:B------:R-:W-:Y:S01]  /*6e80*/  IMAD.U32 R4, RZ, RZ, UR8 ;  /* 0x00000008ff047e24 */ /* 0x000fe2000f8e00ff */
[----:B-1----:R-:W-:Y:S01]  /*6e90*/  MOV R7, UR7 ;  /* 0x0000000700077c02 */ /* 0x002fe20008000f00 */
[----:B------:R-:W-:Y:S01]  /*6ea0*/  IMAD.U32 R6, RZ, RZ, UR6 ;  /* 0x00000006ff067e24 */ /* 0x000fe2000f8e00ff */
[----:B-----5:R-:W-:Y:S01]  /*6eb0*/  MOV R11, UR5 ;  /* 0x00000005000b7c02 */ /* 0x020fe20008000f00 */
[----:B------:R-:W-:Y:S02]  /*6ec0*/  IMAD.U32 R10, RZ, RZ, UR4 ;  /* 0x00000004ff0a7e24 */ /* 0x000fe4000f8e00ff */
[----:B------:R-:W-:Y:S07]  /*6ed0*/  LEPC R20, `(.L_x_95) ;  /* 0x000000001014794e */ /* 0x000fee0000000000 */
[----:B--23--:R-:W-:Y:S05]  /*6ee0*/  CALL.ABS.NOINC R2 ;  /* 0x0000000002007343 */ /* 0x00cfea0003c00000 */
.L_x_95:
[----:B------:R-:W-:Y:S05]  /*6ef0*/  WARPSYNC.ALL ;  /* 0x0000000000007948 */ /* 0x000fea0003800000 */
[----:B------:R-:W-:Y:S01]  /*6f00*/  R2UR UR4, R25 ;  /* 0x00000000190472ca */ /* 0x000fe200000e0000 */
[----:B-12---:R-:W-:Y:S01]  /*6f10*/  HADD2.F32 R3, -RZ, R28.H0_H0 ;  /* 0x2000001cff037230 */ /* 0x006fe20000004100 */
[----:B------:R-:W-:Y:S01]  /*6f20*/  SHF.L.U32 R66, R63, 0x1, RZ ;  /* 0x000000013f427819 */ /* 0x000fe200000006ff */
[----:B------:R-:W-:Y:S01]  /*6f30*/  HADD2.F32 R20, -RZ, R30.H0_H0 ;  /* 0x2000001eff147230 */ /* 0x000fe20000004100 */
[----:B------:R-:W-:Y:S01]  /*6f40*/  ISETP.NE.AND P1, PT, R54, RZ, PT ;  /* 0x000000ff3600720c */ /* 0x000fe20003f25270 */
[----:B------:R-:W-:Y:S08]  /*6f50*/  BSSY.RECONVERGENT B0, `(.L_x_96) ;  /* 0x000004e000007945 */ /* 0x000ff00003800200 */
[----:B------:R-:W3:Y:S02]  /*6f60*/  LDTM.16dp256bit.x4 R4, tmem[UR4] ;  /* 0x00000004000479ee */ /* 0x000ee40008120000 */
[C---:B---3--:R-:W-:Y:S01]  /*6f70*/  FMUL R0, R24.reuse, R4 ;  /* 0x0000000418007220 */ /* 0x048fe20000400000 */
[----:B------:R-:W-:Y:S02]  /*6f80*/  HADD2.F32 R4, -RZ, R28.H1_H1 ;  /* 0x3000001cff047230 */ /* 0x000fe40000004100 */
[----:B------:R-:W-:Y:S01]  /*6f90*/  FMUL R2, R24, R5 ;  /* 0x0000000518027220 */ /* 0x000fe20000400000 */
[--C-:B------:R-:W-:Y:S02]  /*6fa0*/  HADD2.F32 R5, -RZ, R29.reuse.H0_H0 ;  /* 0x2000001dff057230 */ /* 0x100fe40000004100 */
[----:B------:R-:W-:Y:S01]  /*6fb0*/  FFMA R0, R26, R3, R0 ;  /* 0x000000031a007223 */ /* 0x000fe20000000000 */
[----:B------:R-:W-:Y:S01]  /*6fc0*/  FMUL R3, R24, R6 ;  /* 0x0000000618037220 */ /* 0x000fe20000400000 */
[----:B------:R-:W-:Y:S02]  /*6fd0*/  HADD2.F32 R6, -RZ, R29.H1_H1 ;  /* 0x3000001dff067230 */ /* 0x000fe40000004100 */
[----:B------:R-:W-:Y:S01]  /*6fe0*/  FFMA R2, R26, R4, R2 ;  /* 0x000000041a027223 */ /* 0x000fe20000000002 */
[----:B------:R-:W-:Y:S01]  /*6ff0*/  FMUL R7, R24, R7 ;  /* 0x0000000718077220 */ /* 0x000fe20000400000 */
[----:B------:R-:W-:Y:S01]  /*7000*/  FFMA R3, R26, R5, R3 ;  /* 0x000000051a037223 */ /* 0x000fe20000000003 */
[C---:B------:R-:W-:Y:S01]  /*7010*/  FMUL R4, R24.reuse, R8 ;  /* 0x0000000818047220 */ /* 0x040fe20000400000 */
[----:B------:R-:W-:Y:S01]  /*7020*/  FMUL R5, R24, R9 ;  /* 0x0000000918057220 */ /* 0x000fe20000400000 */
[----:B------:R-:W-:Y:S01]  /*7030*/  F2FP.F16.F32.PACK_AB R32, R2, R0 ;  /* 0x000000000220723e */ /* 0x000fe200000000ff */
[C---:B------:R-:W-:Y:S01]  /*7040*/  FFMA R7, R26.reuse, R6, R7 ;  /* 0x000000061a077223 */ /* 0x040fe20000000007 */
[----:B------:R-:W-:Y:S02]  /*7050*/  HADD2.F32 R0, -RZ, R30.H1_H1 ;  /* 0x3000001eff007230 */ /* 0x000fe40000004100 */
[----:B------:R-:W-:Y:S01]  /*7060*/  FFMA R4, R26, R20, R4 ;  /* 0x000000141a047223 */ /* 0x000fe20000000004 */
[--C-:B------:R-:W-:Y:S02]  /*7070*/  HADD2.F32 R2, -RZ, R31.reuse.H0_H0 ;  /* 0x2000001fff027230 */ /* 0x100fe40000004100 */
[----:B------:R-:W-:Y:S01]  /*7080*/  FMUL R6, R24, R10 ;  /* 0x0000000a18067220 */ /* 0x000fe20000400000 */
[----:B------:R-:W-:Y:S01]  /*7090*/  F2FP.F16.F32.PACK_AB R33, R7, R3 ;  /* 0x000000030721723e */ /* 0x000fe200000000ff */
[----:B------:R-:W-:Y:S02]  /*70a0*/  HADD2.F32 R3, -RZ, R31.H1_H1 ;  /* 0x3000001fff037230 */ /* 0x000fe40000004100 */
[----:B------:R-:W-:Y:S01]  /*70b0*/  FFMA R5, R26, R0, R5 ;  /* 0x000000001a057223 */ /* 0x000fe20000000005 */
[C---:B------:R-:W-:Y:S01]  /*70c0*/  FMUL R11, R24.reuse, R11 ;  /* 0x0000000b180b7220 */ /* 0x040fe20000400000 */
[--C-:B------:R-:W-:Y:S02]  /*70d0*/  HADD2.F32 R7, -RZ, R36.reuse.H0_H0 ;  /* 0x20000024ff077230 */ /* 0x100fe40000004100 */
[C---:B------:R-:W-:Y:S01]  /*70e0*/  FMUL R8, R24.reuse, R12 ;  /* 0x0000000c18087220 */ /* 0x040fe20000400000 */
[----:B------:R-:W-:Y:S02]  /*70f0*/  HADD2.F32 R0, -RZ, R36.H1_H1 ;  /* 0x30000024ff007230 */ /* 0x000fe40000004100 */
[----:B------:R-:W-:Y:S01]  /*7100*/  FMUL R9, R24, R13 ;  /* 0x0000000d18097220 */ /* 0x000fe20000400000 */
[C---:B------:R-:W-:Y:S01]  /*7110*/  FFMA R6, R26.reuse, R2, R6 ;  /* 0x000000021a067223 */ /* 0x040fe20000000006 */
[C---:B------:R-:W-:Y:S01]  /*7120*/  FFMA R11, R26.reuse, R3, R11 ;  /* 0x000000031a0b7223 */ /* 0x040fe2000000000b */
[C---:B------:R-:W-:Y:S01]  /*7130*/  FFMA R8, R26.reuse, R7, R8 ;  /* 0x000000071a087223 */ /* 0x040fe20000000008 */
[----:B------:R-:W-:Y:S01]  /*7140*/  FFMA R9, R26, R0, R9 ;  /* 0x000000001a097223 */ /* 0x000fe20000000009 */
[--C-:B------:R-:W-:Y:S02]  /*7150*/  HADD2.F32 R2, -RZ, R37.reuse.H0_H0 ;  /* 0x20000025ff027230 */ /* 0x100fe40000004100 */
[C---:B------:R-:W-:Y:S01]  /*7160*/  FMUL R10, R24.reuse, R14 ;  /* 0x0000000e180a7220 */ /* 0x040fe20000400000 */
[----:B------:R-:W-:Y:S02]  /*7170*/  HADD2.F32 R0, -RZ, R37.H1_H1 ;  /* 0x30000025ff007230 */ /* 0x000fe40000004100 */
[----:B------:R-:W-:Y:S01]  /*7180*/  FMUL R15, R24, R15 ;  /* 0x0000000f180f7220 */ /* 0x000fe20000400000 */
[----:B------:R-:W-:Y:S01]  /*7190*/  F2FP.F16.F32.PACK_AB R34, R5, R4 ;  /* 0x000000040522723e */ /* 0x000fe200000000ff */
[----:B------:R-:W-:Y:S01]  /*71a0*/  FFMA R10, R26, R2, R10 ;  /* 0x000000021a0a7223 */ /* 0x000fe2000000000a */
[----:B------:R-:W-:Y:S01]  /*71b0*/  FMUL R12, R24, R16 ;  /* 0x00000010180c7220 */ /* 0x000fe20000400000 */
[----:B------:R-:W-:Y:S01]  /*71c0*/  FFMA R15, R26, R0, R15 ;  /* 0x000000001a0f7223 */ /* 0x000fe2000000000f */
[--C-:B------:R-:W-:Y:S01]  /*71d0*/  HADD2.F32 R0, -RZ, R38.reuse.H0_H0 ;  /* 0x20000026ff007230 */ /* 0x100fe20000004100 */
[----:B------:R-:W-:Y:S01]  /*71e0*/  MOV R5, UR51 ;  /* 0x0000003300057c02 */ /* 0x000fe20008000f00 */
[----:B------:R-:W-:Y:S02]  /*71f0*/  HADD2.F32 R2, -RZ, R38.H1_H1 ;  /* 0x30000026ff027230 */ /* 0x000fe40000004100 */
[C---:B------:R-:W-:Y:S01]  /*7200*/  FMUL R13, R24.reuse, R17 ;  /* 0x00000011180d7220 */ /* 0x040fe20000400000 */
[--C-:B------:R-:W-:Y:S02]  /*7210*/  HADD2.F32 R3, -RZ, R39.reuse.H0_H0 ;  /* 0x20000027ff037230 */ /* 0x100fe40000004100 */
[C---:B------:R-:W-:Y:S01]  /*7220*/  FMUL R14, R24.reuse, R18 ;  /* 0x00000012180e7220 */ /* 0x040fe20000400000 */
[----:B------:R-:W-:Y:S02]  /*7230*/  HADD2.F32 R4, -RZ, R39.H1_H1 ;  /* 0x30000027ff047230 */ /* 0x000fe40000004100 */
[----:B------:R-:W-:Y:S01]  /*7240*/  FMUL R19, R24, R19 ;  /* 0x0000001318137220 */ /* 0x000fe20000400000 */
[C---:B------:R-:W-:Y:S01]  /*7250*/  FFMA R12, R26.reuse, R0, R12 ;  /* 0x000000001a0c7223 */ /* 0x040fe2000000000c */
[----:B------:R-:W-:Y:S01]  /*7260*/  LEA R5, R5, R53, 0xb ;  /* 0x0000003505057211 */ /* 0x000fe200078e58ff */
[C---:B------:R-:W-:Y:S01]  /*7270*/  FFMA R13, R26.reuse, R2, R13 ;  /* 0x000000021a0d7223 */ /* 0x040fe2000000000d */
[C---:B------:R-:W-:Y:S01]  /*7280*/  FFMA R14, R26.reuse, R3, R14 ;  /* 0x000000031a0e7223 */ /* 0x040fe2000000000e */
[----:B------:R-:W-:Y:S01]  /*7290*/  FFMA R19, R26, R4, R19 ;  /* 0x000000041a137223 */ /* 0x000fe20000000013 */
[----:B------:R-:W-:Y:S02]  /*72a0*/  F2FP.F16.F32.PACK_AB R35, R11, R6 ;  /* 0x000000060b23723e */ /* 0x000fe400000000ff */
[----:B------:R-:W-:Y:S02]  /*72b0*/  LEA R5, R5, UR48, 0x1 ;  /* 0x0000003005057c11 */ /* 0x000fe4000f8e08ff */
[----:B------:R-:W-:Y:S02]  /*72c0*/  F2FP.F16.F32.PACK_AB R8, R9, R8 ;  /* 0x000000080908723e */ /* 0x000fe400000000ff */
[----:B------:R-:W-:Y:S01]  /*72d0*/  F2FP.F16.F32.PACK_AB R9, R15, R10 ;  /* 0x0000000a0f09723e */ /* 0x000fe200000000ff */
[----:B------:R1:W-:Y:S01]  /*72e0*/  STSM.16.M88.4 [R5+0x200], R32 ;  /* 0x0002002005007844 */ /* 0x0003e20000000200 */
[----:B------:R-:W-:Y:S02]  /*72f0*/  F2FP.F16.F32.PACK_AB R10, R13, R12 ;  /* 0x0000000c0d0a723e */ /* 0x000fe400000000ff */
[----:B------:R-:W-:Y:S02]  /*7300*/  F2FP.F16.F32.PACK_AB R11, R19, R14 ;  /* 0x0000000e130b723e */ /* 0x000fe400000000ff */
[----:B------:R-:W-:Y:S05]  /*7310*/  IADD3 R0, PT, PT, R66, 0x200, R5 ;  /* 0x0000020042007810 */ /* 0x000fea0007ffe005 */
[----:B------:R1:W-:Y:S01]  /*7320*/  STSM.16.M88.4 [R0], R8 ;  /* 0x0000000800007844 */ /* 0x0003e20000000200 */
[----:B------:R-:W-:Y:S01]  /*7330*/  @!PT LDS RZ, [RZ] ;  /* 0x00000000fffff984 */ /* 0x000fe20000000800 */
[----:B------:R-:W-:Y:S01]  /*7340*/  @!PT LDS RZ, [RZ] ;  /* 0x00000000fffff984 */ /* 0x000fe20000000800 */
[----:B------:R-:W-:Y:S01]  /*7350*/  @!PT LDS RZ, [RZ] ;  /* 0x00000000fffff984 */ /* 0x000fe20000000800 */
[----:B------:R-:W-:Y:S01]  /*7360*/  @!PT LDS RZ, [RZ] ;  /* 0x00000000fffff984 */ /* 0x000fe20000000800 */
[----:B------:R2:W-:Y:S07]  /*7370*/  MEMBAR.ALL.CTA ;  /* 0x0000000000007992 */ /* 0x0005ee0000008000 */
[----:B--2---:R-:W2:Y:S02]  /*7380*/  FENCE.VIEW.ASYNC.S ;  /* 0x00000000000073c6 */ /* 0x004ea40000000000 */
[----:B--2---:R-:W-:Y:S06]  /*7390*/  BAR.SYNC.DEFER_BLOCKING 0x1, 0x80 ;  /* 0x0042000000007b1d */ /* 0x004fec0000010000 */
[----:B------:R-:W-:Y:S05]  /*73a0*/  @P1 BRA `(.L_x_97) ;  /* 0x0000000000201947 */ /* 0x000fea0003800000 */
[----:B------:R-:W2:Y:S01]  /*73b0*/  LDCU.64 UR6, c[0x0][0x348] ;  /* 0x00006900ff0677ac */ /* 0x000ea20008000a00 */
[----:B------:R-:W-:Y:S01]  /*73c0*/  ULEA UR5, UR51, UR48, 0xc ;  /* 0x0000003033057291 */ /* 0x000fe2000f8e60ff */
[----:B------:R-:W-:Y:S03]  /*73d0*/  UMOV UR41, UR52 ;  /* 0x0000003400297c82 */ /* 0x000fe60008000000 */
[----:B------:R-:W-:Y:S02]  /*73e0*/  UIADD3 UR40, UPT, UPT, UR5, 0x200, URZ ;  /* 0x0000020005287890 */ /* 0x000fe4000fffe0ff */
[----:B--2---:R-:W-:Y:S04]  /*73f0*/  UIADD3 UR4, UP0, UPT, UR6, 0x680, URZ ;  /* 0x0000068006047890 */ /* 0x004fe8000ff1e0ff */
[----:B------:R-:W-:Y:S09]  /*7400*/  UIADD3.X UR5, UPT, UPT, URZ, UR7, URZ, UP0, !UPT ;  /* 0x00000007ff057290 */ /* 0x000ff200087fe4ff */
[----:B------:R2:W-:Y:S02]  /*7410*/  UTMASTG.4D [UR40], [UR4] ;  /* 0x00000028040073b5 */ /* 0x0005e40008018000 */
[----:B--2---:R0:W-:Y:S02]  /*7420*/  UTMACMDFLUSH ;  /* 0x00000000000079b7 */ /* 0x0041e40000000000 */
.L_x_97:
[----:B------:R-:W-:Y:S05]  /*7430*/  BSYNC.RECONVERGENT B0 ;  /* 0x0000000000007941 */ /* 0x000fea0003800200 */
.L_x_96:
[----:B------:R-:W-:Y:S01]  /*7440*/  UIADD3 UR50, UPT, UPT, UR51, 0x1, URZ ;  /* 0x0000000133327890 */ /* 0x000fe2000fffe0ff */
[----:B------:R-:W-:Y:S01]  /*7450*/  ISETP.NE.AND P2, PT, R61, RZ, PT ;  /* 0x000000ff3d00720c */ /* 0x000fe20003f45270 */
[----:B------:R-:W-:Y:S02]  /*7460*/  BSSY.RECONVERGENT B0, `(.L_x_98) ;  /* 0x0000006000007945 */ /* 0x000fe40003800200 */
[----:B------:R-:W-:Y:S01]  /*7470*/  UISETP.NE.AND UP0, UPT, UR50, 0x3, UPT ;  /* 0x000000033200788c */ /* 0x000fe2000bf05270 */
[----:B------:R-:W-:Y:S03]  /*7480*/  ISETP.NE.U32.OR P0, PT, R65, 0x1, !P2 ;  /* 0x000000014100780c */ /* 0x000fe60005705470 */
[----:B------:R-:W-:Y:S01]  /*7490*/  USEL UR49, UR50, URZ, UP0 ;  /* 0x000000ff32317287 */ /* 0x000fe20008000000 */
[----:B------:R-:W-:Y:S11]  /*74a0*/  @P1 BRA `(.L_x_99) ;  /* 0x0000000000041947 */ /* 0x000ff60003800000 */
[----:B------:R-:W-:Y:S04]  /*74b0*/  DEPBAR.LE SB0, 0x1 ;  /* 0x000080400000791a */ /* 0x000fe80000000000 */
.L_x_99:
[----:B------:R-:W-:Y:S05]  /*74c0*/  BSYNC.RECONVERGENT B0 ;  /* 0x0000000000007941 */ /* 0x000fea0003800200 */
.L_x_98:
[----:B------:R-:W-:Y:S01]  /*74d0*/  BAR.SYNC.DEFER_BLOCKING 0x1, 0x80 ;  /* 0x0042000000007b1d */ /* 0x000fe20000010000 */
[----:B------:R-:W-:Y:S01]  /*74e0*/  LEA R3, R68, UR48, 0x3 ;  /* 0x0000003044037c11 */ /* 0x000fe2000f8e18ff */
[----:B------:R-:W-:Y:S01]  /*74f0*/  UISETP.NE.AND UP0, UPT, UR54, URZ, UPT ;  /* 0x000000ff3600728c */ /* 0x000fe2000bf05270 */
[----:B------:R-:W-:Y:S08]  /*7500*/  @P0 SHF.L.U32 R4, R67, 0x1f, RZ ;  /* 0x0000001f43040819 */ /* 0x000ff000000006ff */
[----:B------:R-:W-:Y:S05]  /*7510*/  BRA.U !UP0, `(.L_x_100) ;  /* 0x0000000108307547 */ /* 0x000fea000b800000 */
[----:B------:R-:W-:Y:S01]  /*7520*/  ISETP.NE.U32.OR P1, PT, R65, 0x1, !P2 ;  /* 0x000000014100780c */ /* 0x000fe20005725470 */
[----:B-1----:R-:W1:Y:S01]  /*7530*/  S2R R0, SR_CgaCtaId ;  /* 0x0000000000007919 */ /* 0x002e620000008800 */
[----:B------:R-:W-:Y:S11]  /*7540*/  IMAD.U32 R2, RZ, RZ, UR55 ;  /* 0x00000037ff027e24 */ /* 0x000ff6000f8e00ff */
[C---:B------:R-:W-:Y:S01]  /*7550*/  @P1 LEA R5, R2.reuse, UR48, 0x3 ;  /* 0x0000003002051c11 */ /* 0x040fe2000f8e18ff */
[----:B------:R-:W-:Y:S04]  /*7560*/  VIADD R2, R2, 0x1 ;  /* 0x0000000102027836 */ /* 0x000fe80000000000 */
[----:B------:R-:W-:Y:S05]  /*7570*/  @P1 VIADD R5, R5, 0xe8 ;  /* 0x000000e805051836 */ /* 0x000fea0000000000 */
[----:B-1----:R-:W-:Y:S04]  /*7580*/  @P1 PRMT R0, R0, 0x654, R5 ;  /* 0x0000065400001816 */ /* 0x002fe80000000005 */
[----:B------:R2:W-:Y:S01]  /*7590*/  @P1 SYNCS.ARRIVE.TRANS64.RED.A1T0 RZ, [R0+URZ], RZ ;  /* 0x000000ff00ff19a7 */ /* 0x0005e200081004ff */
[C---:B------:R-:W-:Y:S04]  /*75a0*/  ISETP.NE.AND P1, PT, R2.reuse, 0x3, PT ;  /* 0x000000030200780c */ /* 0x040fe80003f25270 */
[----:B------:R-:W-:Y:S04]  /*75b0*/  SEL R2, R2, RZ, P1 ;  /* 0x000000ff02027207 */ /* 0x000fe80000800000 */
[----:B------:R-:W-:Y:S11]  /*75c0*/  R2UR UR55, R2 ;  /* 0x00000000023772ca */ /* 0x000ff600000e0000 */
[----:B------:R-:W-:Y:S04]  /*75d0*/  @!UPT UIADD3 URZ, UPT, UPT, URZ, URZ, URZ ;  /* 0x000000fffffff290 */ /* 0x000fe8000fffe0ff */
.L_x_100:
[----:B------:R-:W3:Y:S01]  /*75e0*/  @P0 SYNCS.PHASECHK.TRANS64.TRYWAIT P1, [R3+URZ+0xd0], R4 ;  /* 0x0000d004030005a7 */ /* 0x000ee200080211ff */
[----:B------:R-:W-:Y:S01]  /*75f0*/  BSSY B1, `(.L_x_101) ;  /* 0x0000011000017945 */ /* 0x000fe20003800000 */
[----:B---3--:R-:W-:Y:S03]  /*7600*/  @P0 SEL R69, RZ, 0x1, !P1 ;  /* 0x00000001ff450807 */ /* 0x008fe60004800000 */
[----:B------:R-:W-:Y:S05]  /*7610*/  @!P0 BRA `(.L_x_102) ;  /* 0x0000000000388947 */ /* 0x000fea0003800000 */
[----:B------:R-:W-:Y:S01]  /*7620*/  ISETP.NE.U32.AND P0, PT, R70, 0x1, PT ;  /* 0x000000014600780c */ /* 0x000fe20003f05070 */
[----:B------:R-:W-:Y:S01]  /*7630*/  BSSY B0, `(.L_x_103) ;  /* 0x0000008000007945 */ /* 0x000fe20003800000 */
[----:B------:R-:W-:Y:S11]  /*7640*/  ISETP.NE.AND P1, PT, R69, RZ, PT ;  /* 0x000000ff4500720c */ /* 0x000ff60003f25270 */
[----:B-12---:R-:W-:Y:S05]  /*7650*/  @P0 IMAD R0, R68, 0x800, R53 ;  /* 0x0000080044000824 */ /* 0x006fea00078e0235 */
[----:B------:R-:W-:Y:S01]  /*7660*/  @P0 LEA R0, R0, UR48, 0x1 ;  /* 0x0000003000000c11 */ /* 0x000fe2000f8e08ff */
[----:B------:R-:W-:Y:S06]  /*7670*/  @P1 BRA `(.L_x_104) ;  /* 0x00000000000c1947 */ /* 0x000fec0003800000 */
[----:B------:R-:W-:Y:S04]  /*7680*/  SHF.L.U32 R67, R67, 0x1f, RZ ;  /* 0x0000001f43437819 */ /* 0x000fe800000006ff */
[----:B------:R-:W1:Y:S02]  /*7690*/  SYNCS.PHASECHK.TRANS64.TRYWAIT P1, [R3+URZ+0xd0], R67 ;  /* 0x0000d043030075a7 */ /* 0x000e6400080211ff */
[----:B-1----:R-:W-:Y:S05]  /*76a0*/  @!P1 BRA `(.L_x_105) ;  /* 0x0000001400c09947 */ /* 0x002fea0003800000 */
.L_x_104:
[----:B------:R-:W-:Y:S05]  /*76b0*/  BSYNC B0 ;  /* 0x0000000000007941 */ /* 0x000fea0003800000 */
.L_x_103:
[----:B------:R-:W-:Y:S01]  /*76c0*/  @P0 IADD3 R2, PT, PT, R66, R0, RZ ;  /* 0x0000000042020210 */ /* 0x000fe20007ffe0ff */
[----:B------:R-:W-:Y:S05]  /*76d0*/  @P0 WARPSYNC.ALL ;  /* 0x0000000000000948 */ /* 0x000fea0003800000 */
[----:B------:R3:W4:Y:S04]  /*76e0*/  @P0 LDSM.16.M88.4 R28, [R0+0x200] ;  /* 0x00020000001c083b */ /* 0x0007280000000200 */
[----:B------:R3:W2:Y:S02]  /*76f0*/  @P0 LDSM.16.M88.4 R36, [R2+0x200] ;  /* 0x000200000224083b */ /* 0x0006a40000000200 */
.L_x_102:
[----:B------:R-:W-:Y:S05]  /*7700*/  BSYNC B1 ;  /* 0x0000000000017941 */ /* 0x000fea0003800000 */
.L_x_101:
[----:B-123--:R-:W-:Y:S05]  /*7710*/  VIADD R0, R25, 0x20 ;  /* 0x0000002019007836 */ /* 0x00efea0000000000 */
[----:B------:R-:W-:Y:S04]  /*7720*/  SHF.R.U32.HI R0, RZ, 0x15, R0 ;  /* 0x00000015ff007819 */ /* 0x000fe80000011600 */
[----:B------:R-:W-:Y:S11]  /*7730*/  LOP3.LUT P0, RZ, R0, 0x3, R56, 0x48, !PT ;  /* 0x0000000300ff7812 */ /* 0x000ff60007804838 */
[----:B------:R-:W-:Y:S02]  /*7740*/  @!UPT UIADD3 URZ, UPT, UPT, URZ, URZ, URZ ;  /* 0x000000fffffff290 */ /* 0x000fe4000fffe0ff */
[----:B------:R-:W-:Y:S05]  /*7750*/  @!P0 BRA `(.L_x_106) ;  /* 0x0000000000408947 */ /* 0x000fea0003800000 */
[----:B------:R-:W1:Y:S01]  /*7760*/  LDCU.64 UR8, c[0x4][0x70] ;  /* 0x01000e00ff0877ac */ /* 0x000e620008000a00 */
[----:B------:R-:W-:Y:S01]  /*7770*/  MOV R3, 0x0 ;  /* 0x0000000000037802 */ /* 0x000fe20000000f00 */
[----:B------:R-:W-:Y:S02]  /*7780*/  HFMA2 R12, -RZ, RZ, 0, 5.9604644775390625e-08 ;  /* 0x00000001ff0c7431 */ /* 0x000fe400000001ff */
[----:B------:R-:W-:Y:S02]  /*7790*/  IMAD.MOV.U32 R8, RZ, RZ, 0x192 ;  /* 0x00000192ff087424 */ /* 0x000fe400078e00ff */
[----:B------:R-:W-:Y:S01]  /*77a0*/  IMAD.MOV.U32 R13, RZ, RZ, RZ ;  /* 0x000000ffff0d7224 */ /* 0x000fe200078e00ff */
[----:B------:R-:W2:Y:S01]  /*77b0*/  LDCU.64 UR6, c[0x4][0x78] ;  /* 0x01000f00ff0677ac */ /* 0x000ea20008000a00 */
[----:B------:R-:W3:Y:S01]  /*77c0*/  LDC.64 R2, c[0x4][R3] ;  /* 0x0100000003027b82 */ /* 0x000ee20000000a00 */
[----:B------:R-:W5:Y:S01]  /*77d0*/  LDCU.64 UR4, c[0x4][0x10] ;  /* 0x01000200ff0477ac */ /* 0x000f620008000a00 */
[----:B-1----:R-:W-:Y:S01]  /*77e0*/  MOV R5, UR9 ;  /* 0x0000000900057c02 */ /* 0x002fe20008000f00 */
[----:B------:R-:W-:Y:S01]  /*77f0*/  IMAD.U32 R4, RZ, RZ, UR8 ;  /* 0x00000008ff047e24 */ /* 0x000fe2000f8e00ff */
[----:B--2---:R-:W-:Y:S01]  /*7800*/  MOV R7, UR7 ;  /* 0x0000000700077c02 */ /* 0x004fe20008000f00 */
[----:B------:R-:W-:Y:S01]  /*7810*/  IMAD.U32 R6, RZ, RZ, UR6 ;  /* 0x00000006ff067e24 */ /* 0x000fe2000f8e00ff */
[----:B-----5:R-:W-:Y:S01]  /*7820*/  MOV R11, UR5 ;  /* 0x00000005000b7c02 */ /* 0x020fe20008000f00 */
[----:B------:R-:W-:Y:S02]  /*7830*/  IMAD.U32 R10, RZ, RZ, UR4 ;  /* 0x00000004ff0a7e24 */ /* 0x000fe4000f8e00ff */
[----:B------:R-:W-:Y:S07]  /*7840*/  LEPC R20, `(.L_x_106) ;  /* 0x000000001014794e */ /* 0x000fee0000000000 */
[----:B---34-:R-:W-:Y:S05]  /*7850*/  CALL.ABS.NOINC R2 ;  /* 0x0000000002007343 */ /* 0x018fea0003c00000 */
.L_x_106:
[----:B------:R-:W-:Y:S01]  /*7860*/  ISETP.NE.AND P1, PT, R54, RZ, PT ;  /* 0x000000ff3600720c */ /* 0x000fe20003f25270 */
[----:B------:R-:W-:Y:S05]  /*7870*/  WARPSYNC.ALL ;  /* 0x0000000000007948 */ /* 0x000fea0003800000 */
[----:B------:R-:W-:Y:S01]  /*7880*/  R2UR UR4, R25 ;  /* 0x00000000190472ca */ /* 0x000fe200000e0000 */
[----:B------:R-:W1:Y:S01]  /*7890*/  S2UR UR5, SR_CgaCtaId ;  /* 0x00000000000579c3 */ /* 0x000e620000008800 */
[--C-:B----4-:R-:W-:Y:S01]  /*78a0*/  HADD2.F32 R20, -RZ, R28.reuse.H0_H0 ;  /* 0x2000001cff147230 */ /* 0x110fe20000004100 */
[----:B------:R-:W-:Y:S01]  /*78b0*/  BSSY.RECONVERGENT B0, `(.L_x_107) ;  /* 0x0000054000007945 */ /* 0x000fe20003800200 */
[----:B------:R-:W-:Y:S02]  /*78c0*/  HADD2.F32 R21, -RZ, R28.H1_H1 ;  /* 0x3000001cff157230 */ /* 0x000fe40000004100 */
[--C-:B------:R-:W-:Y:S02]  /*78d0*/  HADD2.F32 R25, -RZ, R29.reuse.H0_H0 ;  /* 0x2000001dff197230 */ /* 0x100fe40000004100 */
[----:B------:R-:W-:Y:S02]  /*78e0*/  HADD2.F32 R28, -RZ, R30.H0_H0 ;  /* 0x2000001eff1c7230 */ /* 0x000fe40000004100 */
[--C-:B------:R-:W-:Y:S02]  /*78f0*/  HADD2.F32 R32, -RZ, R36.reuse.H0_H0 ;  /* 0x20000024ff207230 */ /* 0x100fe40000004100 */
[----:B------:R-:W-:Y:S01]  /*7900*/  HADD2.F32 R33, -RZ, R36.H1_H1 ;  /* 0x30000024ff217230 */ /* 0x000fe20000004100 */
[----:B------:R-:W2:Y:S01]  /*7910*/  LDTM.16dp256bit.x4 R4, tmem[UR4+0x20] ;  /* 0x00002004000479ee */ /* 0x000ea20008120000 */
[----:B------:R-:W-:Y:S01]  /*7920*/  R2UR UR4, R27 ;  /* 0x000000001b0472ca */ /* 0x000fe200000e0000 */
[----:B------:R-:W-:Y:S01]  /*7930*/  NOP ;  /* 0x0000000000007918 */ /* 0x000fe20000000000 */
[----:B------:R-:W-:Y:S02]  /*7940*/  HADD2.F32 R27, -RZ, R29.H1_H1 ;  /* 0x3000001dff1b7230 */ /* 0x000fe40000004100 */
[----:B------:R-:W-:Y:S02]  /*7950*/  HADD2.F32 R29, -RZ, R30.H1_H1 ;  /* 0x3000001eff1d7230 */ /* 0x000fe40000004100 */
[--C-:B------:R-:W-:Y:S02]  /*7960*/  HADD2.F32 R30, -RZ, R31.reuse.H0_H0 ;  /* 0x2000001fff1e7230 */ /* 0x100fe40000004100 */
[----:B------:R-:W-:Y:S02]  /*7970*/  HADD2.F32 R31, -RZ, R31.H1_H1 ;  /* 0x3000001fff1f7230 */ /* 0x000fe40000004100 */
[--C-:B------:R-:W-:Y:S02]  /*7980*/  HADD2.F32 R34, -RZ, R37.reuse.H0_H0 ;  /* 0x20000025ff227230 */ /* 0x100fe40000004100 */
[----:B------:R-:W-:Y:S01]  /*7990*/  HADD2.F32 R35, -RZ, R37.H1_H1 ;  /* 0x30000025ff237230 */ /* 0x000fe20000004100 */
[----:B------:R-:W-:Y:S01]  /*79a0*/  UIADD3 UR4, UPT, UPT, UR4, 0x130, URZ ;  /* 0x0000013004047890 */ /* 0x000fe2000fffe0ff */
[--C-:B------:R-:W-:Y:S02]  /*79b0*/  HADD2.F32 R36, -RZ, R38.reuse.H0_H0 ;  /* 0x20000026ff247230 */ /* 0x100fe40000004100 */
[----:B------:R-:W-:Y:S02]  /*79c0*/  HADD2.F32 R37, -RZ, R38.H1_H1 ;  /* 0x30000026ff257230 */ /* 0x000fe40000004100 */
[--C-:B------:R-:W-:Y:S02]  /*79d0*/  HADD2.F32 R38, -RZ, R39.reuse.H0_H0 ;  /* 0x20000027ff267230 */ /* 0x100fe40000004100 */
[----:B------:R-:W-:Y:S02]  /*79e0*/  HADD2.F32 R39, -RZ, R39.H1_H1 ;  /* 0x30000027ff277230 */ /* 0x000fe40000004100 */
[C---:B--2---:R-:W-:Y:S01]  /*79f0*/  FMUL R0, R24.reuse, R4 ;  /* 0x0000000418007220 */ /* 0x044fe20000400000 */
[----:B-1----:R-:W-:Y:S01]  /*7a00*/  UPRMT UR4, UR5, 0x654, UR4 ;  /* 0x0000065405047896 */ /* 0x002fe20008000004 */
[C---:B------:R-:W-:Y:S01]  /*7a10*/  FMUL R2, R24.reuse, R5 ;  /* 0x0000000518027220 */ /* 0x040fe20000400000 */
[----:B------:R-:W-:Y:S01]  /*7a20*/  FMUL R3, R24, R6 ;  /* 0x0000000618037220 */ /* 0x000fe20000400000 */
[----:B------:R-:W-:Y:S01]  /*7a30*/  FFMA R0, R26, R20, R0 ;  /* 0x000000141a007223 */ /* 0x000fe20000000000 */
[----:B------:R-:W-:Y:S01]  /*7a40*/  FMUL R7, R24, R7 ;  /* 0x0000000718077220 */ /* 0x000fe20000400000 */
[C---:B------:R-:W-:Y:S01]  /*7a50*/  FFMA R2, R26.reuse, R21, R2 ;  /* 0x000000151a027223 */ /* 0x040fe20000000002 */
[----:B------:R-:W-:Y:S01]  /*7a60*/  FFMA R3, R26, R25, R3 ;  /* 0x000000191a037223 */ /* 0x000fe20000000003 */
[----:B------:R-:W-:Y:S01]  /*7a70*/  FMUL R4, R24, R8 ;  /* 0x0000000818047220 */ /* 0x000fe20000400000 */
[----:B------:R-:W-:Y:S01]  /*7a80*/  FFMA R7, R26, R27, R7 ;  /* 0x0000001b1a077223 */ /* 0x000fe20000000007 */
[C---:B------:R-:W-:Y:S01]  /*7a90*/  FMUL R5, R24.reuse, R9 ;  /* 0x0000000918057220 */ /* 0x040fe20000400000 */
[C---:B------:R-:W-:Y:S01]  /*7aa0*/  FMUL R6, R24.reuse, R10 ;  /* 0x0000000a18067220 */ /* 0x040fe20000400000 */
[----:B------:R-:W-:Y:S01]  /*7ab0*/  FMUL R11, R24, R11 ;  /* 0x0000000b180b7220 */ /* 0x000fe20000400000 */
[----:B------:R-:W-:Y:S01]  /*7ac0*/  FFMA R4, R26, R28, R4 ;  /* 0x0000001c1a047223 */ /* 0x000fe20000000004 */
[----:B------:R-:W-:Y:S01]  /*7ad0*/  F2FP.F16.F32.PACK_AB R28, R2, R0 ;  /* 0x00000000021c723e */ /* 0x000fe200000000ff */
[----:B------:R-:W-:Y:S01]  /*7ae0*/  FMUL R8, R24, R12 ;  /* 0x0000000c18087220 */ /* 0x000fe20000400000 */
[----:B------:R-:W-:Y:S01]  /*7af0*/  MOV R0, UR49 ;  /* 0x0000003100007c02 */ /* 0x000fe20008000f00 */
[----:B------:R-:W-:Y:S01]  /*7b00*/  FFMA R5, R26, R29, R5 ;  /* 0x0000001d1a057223 */ /* 0x000fe20000000005 */
[----:B------:R-:W-:Y:S01]  /*7b10*/  FMUL R9, R24, R13 ;  /* 0x0000000d18097220 */ /* 0x000fe20000400000 */
        /* <DEDUP_REMOVED lines=13> */
[----:B------:R-:W-:Y:S01]  /*7bf0*/  LEA R0, R0, R53, 0xb ;  /* 0x0000003500007211 */ /* 0x000fe200078e58ff */
[C---:B------:R-:W-:Y:S01]  /*7c00*/  FFMA R13, R26.reuse, R37, R13 ;  /* 0x000000251a0d7223 */ /* 0x040fe2000000000d */
[C---:B------:R-:W-:Y:S01]  /*7c10*/  FFMA R14, R26.reuse, R38, R14 ;  /* 0x000000261a0e7223 */ /* 0x040fe2000000000e */
[----:B------:R-:W-:Y:S01]  /*7c20*/  FFMA R19, R26, R39, R19 ;  /* 0x000000271a137223 */ /* 0x000fe20000000013 */
[----:B------:R-:W-:Y:S01]  /*7c30*/  F2FP.F16.F32.PACK_AB R29, R7, R3 ;  /* 0x00000003071d723e */ /* 0x000fe200000000ff */
[----:B------:R-:W-:Y:S01]  /*7c40*/  SYNCS.ARRIVE.TRANS64.RED.A1T0 RZ, [UR4], RZ ;  /* 0x000000ffffff79a7 */ /* 0x000fe20008100404 */
[----:B------:R-:W-:Y:S02]  /*7c50*/  F2FP.F16.F32.PACK_AB R30, R5, R4 ;  /* 0x00000004051e723e */ /* 0x000fe400000000ff */
        /* <DEDUP_REMOVED lines=18> */
[----:B------:R-:W-:Y:S02]  /*7d80*/  ULEA UR5, UR49, UR48, 0xc ;  /* 0x0000003031057291 */ /* 0x000fe4000f8e60ff */
[----:B------:R-:W-:Y:S02]  /*7d90*/  UIADD3 UR41, UPT, UPT, UR52, 0x20, URZ ;  /* 0x0000002034297890 */ /* 0x000fe4000fffe0ff */
[----:B------:R-:W-:Y:S02]  /*7da0*/  UIADD3 UR40, UPT, UPT, UR5, 0x200, URZ ;  /* 0x0000020005287890 */ /* 0x000fe4000fffe0ff */
[----:B--2---:R-:W-:Y:S04]  /*7db0*/  UIADD3 UR4, UP0, UPT, UR6, 0x680, URZ ;  /* 0x0000068006047890 */ /* 0x004fe8000ff1e0ff */
[----:B------:R-:W-:Y:S09]  /*7dc0*/  UIADD3.X UR5, UPT, UPT, URZ, UR7, URZ, UP0, !UPT ;  /* 0x00000007ff057290 */ /* 0x000ff200087fe4ff */
[----:B------:R2:W-:Y:S02]  /*7dd0*/  UTMASTG.4D [UR40], [UR4] ;  /* 0x00000028040073b5 */ /* 0x0005e40008018000 */
[----:B--2---:R0:W-:Y:S02]  /*7de0*/  UTMACMDFLUSH ;  /* 0x00000000000079b7 */ /* 0x0041e40000000000 */
.L_x_108:
[----:B------:R-:W-:Y:S05]  /*7df0*/  BSYNC.RECONVERGENT B0 ;  /* 0x0000000000007941 */ /* 0x000fea0003800200 */
.L_x_107:
[----:B------:R-:W-:Y:S01]  /*7e00*/  UIADD3 UR4, UPT, UPT, UR49, 0x1, URZ ;  /* 0x0000000131047890 */ /* 0x000fe2000fffe0ff */
[----:B------:R-:W-:Y:S03]  /*7e10*/  BSSY.RECONVERGENT B0, `(.L_x_109) ;  /* 0x0000008000007945 */ /* 0x000fe60003800200 */
[----:B------:R-:W-:Y:S04]  /*7e20*/  UISETP.NE.AND UP0, UPT, UR4, 0x3, UPT ;  /* 0x000000030400788c */ /* 0x000fe8000bf05270 */
[----:B------:R-:W-:Y:S02]  /*7e30*/  UISETP.EQ.XOR UP1, UPT, UR50, 0x3, !UP0 ;  /* 0x000000033200788c */ /* 0x000fe4000c722a70 */
[----:B------:R-:W-:Y:S04]  /*7e40*/  USEL UR51, UR4, URZ, UP0 ;  /* 0x000000ff04337287 */ /* 0x000fe80008000000 */
[----:B------:R-:W-:Y:S01]  /*7e50*/  PLOP3.LUT P0, PT, PT, PT, UP1, 0x80, 0x8 ;  /* 0x000000000008781c */ /* 0x000fe20003f0f018 */
[----:B------:R-:W-:Y:S01]  /*7e60*/  @!UPT UIADD3 URZ, UPT, UPT, URZ, URZ, URZ ;  /* 0x000000fffffff290 */ /* 0x000fe2000fffe0ff */
[----:B------:R-:W-:Y:S11]  /*7e70*/  @P1 BRA `(.L_x_110) ;  /* 0x0000000000041947 */ /* 0x000ff60003800000 */
[----:B------:R-:W-:Y:S04]  /*7e80*/  DEPBAR.LE SB0, 0x1 ;  /* 0x000080400000791a */ /* 0x000fe80000000000 */
.L_x_110:
[----:B------:R-:W-:Y:S05]  /*7e90*/  BSYNC.RECONVERGENT B0 ;  /* 0x0000000000007941 */ /* 0x000fea0003800200 */
.L_x_109:
[----:B------:R-:W-:Y:S01]  /*7ea0*/  BAR.SYNC.DEFER_BLOCKING 0x1, 0x80 ;  /* 0x0042000000007b1d */ /* 0x000fe20000010000 */
[----:B-1----:R-:W-:Y:S01]  /*7eb0*/  SEL R0, RZ, 0x1, !P0 ;  /* 0x00000001ff007807 */ /* 0x002fe20004000000 */
[----:B------:R-:W-:Y:S01]  /*7ec0*/  UISETP.NE.AND UP0, UPT, UR54, -0x2, UPT ;  /* 0xfffffffe3600788c */ /* 0x000fe2000bf05270 */
[----:B------:R-:W-:Y:S01]  /*7ed0*/  ISETP.NE.AND P2, PT, R61, RZ, PT ;  /* 0x000000ff3d00720c */ /* 0x000fe20003f45270 */
[----:B------:R-:W-:Y:S01]  /*7ee0*/  VIADD R22, R22, 0x1 ;  /* 0x0000000116167836 */ /* 0x000fe20000000000 */
[----:B------:R-:W-:Y:S06]  /*7ef0*/  LOP3.LUT R52, R52, R0, RZ, 0x3c, !PT ;  /* 0x0000000034347212 */ /* 0x000fec00078e3cff */
[----:B------:R-:W-:Y:S05]  /*7f00*/  BRA.U !UP0, `(.L_x_111) ;  /* 0x0000000108307547 */ /* 0x000fea000b800000 */
[----:B------:R-:W-:Y:S01]  /*7f10*/  ISETP.NE.U32.OR P0, PT, R65, 0x1, !P2 ;  /* 0x000000014100780c */ /* 0x000fe20005705470 */
[----:B------:R-:W1:Y:S01]  /*7f20*/  S2R R0, SR_CgaCtaId ;  /* 0x0000000000007919 */ /* 0x000e620000008800 */
        /* <DEDUP_REMOVED lines=10> */
.L_x_111:
[----:B------:R-:W-:Y:S01]  /*7fd0*/  R2UR UR5, R48 ;  /* 0x00000000300572ca */ /* 0x000fe200000e0000 */
[----:B------:R-:W-:Y:S01]  /*7fe0*/  UIADD3 UR54, UPT, UPT, UR54, 0x2, URZ ;  /* 0x0000000236367890 */ /* 0x000fe2000fffe0ff */
[----:B------:R-:W-:Y:S01]  /*7ff0*/  R2UR UR4, R49 ;  /* 0x00000000310472ca */ /* 0x000fe200000e0000 */
[----:B------:R-:W-:Y:S01]  /*8000*/  IMAD.MOV.U32 R16, RZ, RZ, R62 ;  /* 0x000000ffff107224 */ /* 0x000fe200078e003e */
[----:B------:R-:W-:Y:S02]  /*8010*/  LOP3.LUT P0, RZ, R46, 0x1, RZ, 0xc0, !PT ;  /* 0x000000012eff7812 */ /* 0x000fe4000780c0ff */
[----:B------:R-:W-:Y:S02]  /*8020*/  ISETP.NE.AND P1, PT, R22, 0x2, PT ;  /* 0x000000021600780c */ /* 0x000fe40003f25270 */
[----:B------:R-:W-:Y:S02]  /*8030*/  LOP3.LUT R50, R50, 0x1, RZ, 0x3c, !PT ;  /* 0x0000000132327812 */ /* 0x000fe400078e3cff */
[----:B-1----:R-:W-:Y:S02]  /*8040*/  SEL R0, RZ, 0x1, P1 ;  /* 0x00000001ff007807 */ /* 0x002fe40000800000 */
[----:B------:R-:W-:Y:S01]  /*8050*/  SEL R22, R22, RZ, P1 ;  /* 0x000000ff16167207 */ /* 0x000fe20000800000 */
[----:B------:R-:W-:Y:S01]  /*8060*/  UIADD3 UR23, UPT, UPT, UR36, UR5, URZ ;  /* 0x0000000524177290 */ /* 0x000fe2000fffe0ff */
[----:B------:R-:W-:Y:S01]  /*8070*/  LOP3.LUT R51, R51, R0, RZ, 0x3c, !PT ;  /* 0x0000000033337212 */ /* 0x000fe200078e3cff */
[----:B------:R-:W-:Y:S02]  /*8080*/  UIADD3 UR27, UPT, UPT, UR37, UR4, URZ ;  /* 0x00000004251b7290 */ /* 0x000fe4000fffe0ff */
[----:B------:R-:W-:Y:S10]  /*8090*/  @P0 BRA `(.L_x_112) ;  /* 0xffffffd800b00947 */ /* 0x000ff4000383ffff */
[----:B------:R-:W-:Y:S05]  /*80a0*/  @!P2 BRA `(.L_x_113) ;  /* 0x000000000048a947 */ /* 0x000fea0003800000 */
[----:B------:R-:W1:Y:S02]  /*80b0*/  LDCU.64 UR4, c[0x0][0x890] ;  /* 0x00011200ff0477ac */ /* 0x000e640008000a00 */
[----:B-1----:R-:W-:-:S04]  /*80c0*/  UISETP.NE.U32.AND UP0, UPT, UR4, URZ, UPT ;  /* 0x000000ff0400728c */ /* 0x002fc8000bf05070 */
[----:B------:R-:W-:-:S09]  /*80d0*/  UISETP.NE.AND.EX UP0, UPT, UR5, URZ, UPT, UP0 ;  /* 0x000000ff0500728c */ /* 0x000fd2000bf05300 */
[----:B------:R-:W-:Y:S05]  /*80e0*/  BRA.U UP0, `(.L_x_114) ;  /* 0x00000001000c7547 */ /* 0x000fea000b800000 */
[----:B------:R-:W-:-:S13]  /*80f0*/  FSETP.NEU.AND P0, PT, R26, RZ, PT ;  /* 0x000000ff1a00720b */ /* 0x000fda0003f0d000 */
[----:B------:R-:W-:Y:S05]  /*8100*/  @!P0 EXIT ;  /* 0x000000000000894d */ /* 0x000fea0003800000 */
[----:B------:R-:W-:Y:S05]  /*8110*/  BRA `(.L_x_113) ;  /* 0x00000000002c7947 */ /* 0x000fea0003800000 */
.L_x_114:
[----:B------:R-:W-:Y:S01]  /*8120*/  ISETP.NE.AND P0, PT, R64, RZ, PT ;  /* 0x000000ff4000720c */ /* 0x000fe20003f05270 */
[----:B------:R-:W-:-:S12]  /*8130*/  BSSY.RECONVERGENT B0, `(.L_x_113) ;  /* 0x0000009000007945 */ /* 0x000fd80003800200 */
[----:B------:R-:W-:Y:S05]  /*8140*/  @P0 BRA `(.L_x_115) ;  /* 0x0000000000140947 */ /* 0x000fea0003800000 */
[----:B------:R-:W1:Y:S02]  /*8150*/  LDCU.64 UR4, c[0x0][0x888] ;  /* 0x00011100ff0477ac */ /* 0x000e640008000a00 */
[----:B-1----:R-:W-:-:S04]  /*8160*/  ISETP.NE.U32.AND P0, PT, RZ, UR4, PT ;  /* 0x00000004ff007c0c */ /* 0x002fc8000bf05070 */
[----:B------:R-:W-:-:S13]  /*8170*/  ISETP.NE.AND.EX P0, PT, RZ, UR5, PT, P0 ;  /* 0x00000005ff007c0c */ /* 0x000fda000bf05300 */
[----:B------:R-:W-:Y:S05]  /*8180*/  @!P0 EXIT ;  /* 0x000000000000894d */ /* 0x000fea0003800000 */
[----:B------:R-:W-:Y:S05]  /*8190*/  BRA `(.L_x_116) ;  /* 0x0000000000087947 */ /* 0x000fea0003800000 */
.L_x_115:
[----:B------:R-:W-:-:S13]  /*81a0*/  FSETP.NEU.AND P0, PT, R26, RZ, PT ;  /* 0x000000ff1a00720b */ /* 0x000fda0003f0d000 */
[----:B------:R-:W-:Y:S05]  /*81b0*/  @!P0 EXIT ;  /* 0x000000000000894d */ /* 0x000fea0003800000 */
.L_x_116:
[----:B------:R-:W-:Y:S05]  /*81c0*/  BSYNC.RECONVERGENT B0 ;  /* 0x0000000000007941 */ /* 0x000fea0003800200 */
.L_x_113:
[----:B------:R-:W1:Y:S01]  /*81d0*/  S2UR UR5, SR_CgaCtaId ;  /* 0x00000000000579c3 */ /* 0x000e620000008800 */
[----:B------:R-:W-:Y:S01]  /*81e0*/  ULEA UR4, UR55, UR48, 0x3 ;  /* 0x0000003037047291 */ /* 0x000fe2000f8e18ff */
[----:B------:R-:W-:-:S04]  /*81f0*/  DEPBAR.LE SB0, 0x0 ;  /* 0x000080000000791a */ /* 0x000fc80000000000 */
[----:B------:R-:W-:-:S04]  /*8200*/  UIADD3 UR4, UPT, UPT, UR4, 0xe8, URZ ;  /* 0x000000e804047890 */ /* 0x000fc8000fffe0ff */
[----:B-1----:R-:W-:-:S09]  /*8210*/  UPRMT UR4, UR5, 0x654, UR4 ;  /* 0x0000065405047896 */ /* 0x002fd20008000004 */
[----:B------:R-:W-:Y:S01]  /*8220*/  SYNCS.ARRIVE.TRANS64.RED.A1T0 RZ, [UR4], RZ ;  /* 0x000000ffffff79a7 */ /* 0x000fe20008100404 */
[----:B------:R-:W-:Y:S05]  /*8230*/  EXIT ;  /* 0x000000000000794d */ /* 0x000fea0003800000 */
.L_x_20:
[----:B------:R-:W-:Y:S07]  /*8240*/  MOV R0, UR33 ;  /* 0x0000002100007c02 */ /* 0x000fee0008000f00 */
.L_x_117:
[----:B-1----:R1:W3:Y:S02]  /*8250*/  SYNCS.PHASECHK.TRANS64.TRYWAIT P0, [R0+URZ+0x68], R4 ;  /* 0x00006804000075a7 */ /* 0x0022e400080011ff */
[----:B---3--:R-:W-:Y:S05]  /*8260*/  @!P0 NANOSLEEP.SYNCS 0x989680 ;  /* 0x009896800000895d */ /* 0x008fea0003900000 */
[----:B------:R-:W3:Y:S02]  /*8270*/  @!P0 SYNCS.PHASECHK.TRANS64 P0, [R0+URZ+0x68], R4 ;  /* 0x00006804000085a7 */ /* 0x000ee400080010ff */
[----:B---3--:R-:W-:Y:S05]  /*8280*/  @!P0 BRA `(.L_x_117) ;  /* 0xfffffffc00f08947 */ /* 0x008fea000383ffff */
[----:B------:R-:W-:Y:S05]  /*8290*/  BRA `(.L_x_19) ;  /* 0xffffff98005c7947 */ /* 0x000fea000383ffff */
.L_x_26:
[----:B-1----:R-:W-:Y:S07]  /*82a0*/  MOV R0, UR25 ;  /* 0x0000001900007c02 */ /* 0x002fee0008000f00 */
.L_x_118:
[----:B-1----:R1:W2:Y:S02]  /*82b0*/  SYNCS.PHASECHK.TRANS64.TRYWAIT P0, [R0+URZ+0x68], R4 ;  /* 0x00006804000075a7 */ /* 0x0022a400080011ff */
[----:B--2---:R-:W-:Y:S05]  /*82c0*/  @!P0 NANOSLEEP.SYNCS 0x989680 ;  /* 0x009896800000895d */ /* 0x004fea0003900000 */
[----:B------:R-:W2:Y:S02]  /*82d0*/  @!P0 SYNCS.PHASECHK.TRANS64 P0, [R0+URZ+0x68], R4 ;  /* 0x00006804000085a7 */ /* 0x000ea400080010ff */
[----:B--2---:R-:W-:Y:S05]  /*82e0*/  @!P0 BRA `(.L_x_118) ;  /* 0xfffffffc00f08947 */ /* 0x004fea000383ffff */
[----:B------:R-:W-:Y:S05]  /*82f0*/  BRA `(.L_x_25) ;  /* 0xffffff9c00707947 */ /* 0x000fea000383ffff */
.L_x_30:
[----:B-1----:R-:W-:-:S07]  /*8300*/  MOV R0, UR36 ;  /* 0x0000002400007c02 */ /* 0x002fce0008000f00 */
.L_x_119:
[----:B-1----:R1:W2:Y:S02]  /*8310*/  SYNCS.PHASECHK.TRANS64.TRYWAIT P0, [R0+URZ+0x110], R3 ;  /* 0x00011003000075a7 */ /* 0x0022a400080011ff */
[----:B--2---:R-:W-:Y:S05]  /*8320*/  @!P0 NANOSLEEP.SYNCS 0x989680 ;  /* 0x009896800000895d */ /* 0x004fea0003900000 */
[----:B------:R-:W2:Y:S02]  /*8330*/  @!P0 SYNCS.PHASECHK.TRANS64 P0, [R0+URZ+0x110], R3 ;  /* 0x00011003000085a7 */ /* 0x000ea400080010ff */
[----:B--2---:R-:W-:Y:S05]  /*8340*/  @!P0 BRA `(.L_x_119) ;  /* 0xfffffffc00f08947 */ /* 0x004fea000383ffff */
[----:B------:R-:W-:Y:S05]  /*8350*/  BRA `(.L_x_120) ;  /* 0xffffffa000287947 */ /* 0x000fea000383ffff */
.L_x_34:
[----:B------:R-:W-:-:S07]  /*8360*/  MOV R0, UR4 ;  /* 0x0000000400007c02 */ /* 0x000fce0008000f00 */
.L_x_121:
[----:B-1----:R1:W2:Y:S02]  /*8370*/  SYNCS.PHASECHK.TRANS64.TRYWAIT P0, [R0+URZ], R2 ;  /* 0x00000002000075a7 */ /* 0x0022a400080011ff */
[----:B--2---:R-:W-:Y:S05]  /*8380*/  @!P0 NANOSLEEP.SYNCS 0x989680 ;  /* 0x009896800000895d */ /* 0x004fea0003900000 */
[----:B------:R-:W2:Y:S02]  /*8390*/  @!P0 SYNCS.PHASECHK.TRANS64 P0, [R0+URZ], R2 ;  /* 0x00000002000085a7 */ /* 0x000ea400080010ff */
[----:B--2---:R-:W-:Y:S05]  /*83a0*/  @!P0 BRA `(.L_x_121) ;  /* 0xfffffffc00f08947 */ /* 0x004fea000383ffff */
[----:B------:R-:W-:Y:S05]  /*83b0*/  BRA `(.L_x_122) ;  /* 0xffffffa400bc7947 */ /* 0x000fea000383ffff */
.L_x_35:
[----:B------:R-:W-:-:S07]  /*83c0*/  MOV R0, UR5 ;  /* 0x0000000500007c02 */ /* 0x000fce0008000f00 */
.L_x_123:
[----:B-1----:R1:W2:Y:S02]  /*83d0*/  SYNCS.PHASECHK.TRANS64.TRYWAIT P0, [R0+URZ], R2 ;  /* 0x00000002000075a7 */ /* 0x0022a400080011ff */
[----:B--2---:R-:W-:Y:S05]  /*83e0*/  @!P0 NANOSLEEP.SYNCS 0x989680 ;  /* 0x009896800000895d */ /* 0x004fea0003900000 */
[----:B------:R-:W2:Y:S02]  /*83f0*/  @!P0 SYNCS.PHASECHK.TRANS64 P0, [R0+URZ], R2 ;  /* 0x00000002000085a7 */ /* 0x000ea400080010ff */
[----:B--2---:R-:W-:Y:S05]  /*8400*/  @!P0 BRA `(.L_x_123) ;  /* 0xfffffffc00f08947 */ /* 0x004fea000383ffff */
[----:B------:R-:W-:Y:S05]  /*8410*/  BRA `(.L_x_124) ;  /* 0xffffffa400cc7947 */ /* 0x000fea000383ffff */
.L_x_36:
[----:B------:R-:W-:-:S07]  /*8420*/  MOV R0, UR5 ;  /* 0x0000000500007c02 */ /* 0x000fce0008000f00 */
.L_x_125:
[----:B-1----:R1:W2:Y:S02]  /*8430*/  SYNCS.PHASECHK.TRANS64.TRYWAIT P0, [R0+URZ], R2 ;  /* 0x00000002000075a7 */ /* 0x0022a400080011ff */
[----:B--2---:R-:W-:Y:S05]  /*8440*/  @!P0 NANOSLEEP.SYNCS 0x989680 ;  /* 0x009896800000895d */ /* 0x004fea0003900000 */
[----:B------:R-:W2:Y:S02]  /*8450*/  @!P0 SYNCS.PHASECHK.TRANS64 P0, [R0+URZ], R2 ;  /* 0x00000002000085a7 */ /* 0x000ea400080010ff */
[----:B--2---:R-:W-:Y:S05]  /*8460*/  @!P0 BRA `(.L_x_125) ;  /* 0xfffffffc00f08947 */ /* 0x004fea000383ffff */
[----:B------:R-:W-:Y:S05]  /*8470*/  BRA `(.L_x_126) ;  /* 0xffffffa400dc7947 */ /* 0x000fea000383ffff */
.L_x_37:
[----:B------:R-:W-:-:S07]  /*8480*/  MOV R0, UR5 ;  /* 0x0000000500007c02 */ /* 0x000fce0008000f00 */
.L_x_127:
[----:B-1----:R1:W2:Y:S02]  /*8490*/  SYNCS.PHASECHK.TRANS64.TRYWAIT P0, [R0+URZ], R2 ;  /* 0x00000002000075a7 */ /* 0x0022a400080011ff */
[----:B--2---:R-:W-:Y:S05]  /*84a0*/  @!P0 NANOSLEEP.SYNCS 0x989680 ;  /* 0x009896800000895d */ /* 0x004fea0003900000 */
[----:B------:R-:W2:Y:S02]  /*84b0*/  @!P0 SYNCS.PHASECHK.TRANS64 P0, [R0+URZ], R2 ;  /* 0x00000002000085a7 */ /* 0x000ea400080010ff */
[----:B--2---:R-:W-:Y:S05]  /*84c0*/  @!P0 BRA `(.L_x_127) ;  /* 0xfffffffc00f08947 */ /* 0x004fea000383ffff */
[----:B------:R-:W-:Y:S05]  /*84d0*/  BRA `(.L_x_128) ;  /* 0xffffffa400ec7947 */ /* 0x000fea000383ffff */
.L_x_38:
[----:B------:R-:W-:-:S07]  /*84e0*/  MOV R0, UR5 ;  /* 0x0000000500007c02 */ /* 0x000fce0008000f00 */
.L_x_129:
[----:B-1----:R1:W2:Y:S02]  /*84f0*/  SYNCS.PHASECHK.TRANS64.TRYWAIT P0, [R0+URZ], R2 ;  /* 0x00000002000075a7 */ /* 0x0022a400080011ff */
[----:B--2---:R-:W-:Y:S05]  /*8500*/  @!P0 NANOSLEEP.SYNCS 0x989680 ;  /* 0x009896800000895d */ /* 0x004fea0003900000 */
[----:B------:R-:W2:Y:S02]  /*8510*/  @!P0 SYNCS.PHASECHK.TRANS64 P0, [R0+URZ], R2 ;  /* 0x00000002000085a7 */ /* 0x000ea400080010ff */
[----:B--2---:R-:W-:Y:S05]  /*8520*/  @!P0 BRA `(.L_x_129) ;  /* 0xfffffffc00f08947 */ /* 0x004fea000383ffff */
[----:B------:R-:W-:Y:S05]  /*8530*/  BRA `(.L_x_130) ;  /* 0xffffffa400fc7947 */ /* 0x000fea000383ffff */
.L_x_39:
[----:B------:R-:W-:-:S07]  /*8540*/  MOV R0, UR5 ;  /* 0x0000000500007c02 */ /* 0x000fce0008000f00 */
.L_x_131:
[----:B-1----:R1:W2:Y:S02]  /*8550*/  SYNCS.PHASECHK.TRANS64.TRYWAIT P0, [R0+URZ], R2 ;  /* 0x00000002000075a7 */ /* 0x0022a400080011ff */
[----:B--2---:R-:W-:Y:S05]  /*8560*/  @!P0 NANOSLEEP.SYNCS 0x989680 ;  /* 0x009896800000895d */ /* 0x004fea0003900000 */
[----:B------:R-:W2:Y:S02]  /*8570*/  @!P0 SYNCS.PHASECHK.TRANS64 P0, [R0+URZ], R2 ;  /* 0x00000002000085a7 */ /* 0x000ea400080010ff */
[----:B--2---:R-:W-:Y:S05]  /*8580*/  @!P0 BRA `(.L_x_131) ;  /* 0xfffffffc00f08947 */ /* 0x004fea000383ffff */
[----:B------:R-:W-:Y:S05]  /*8590*/  BRA `(.L_x_132) ;  /* 0xffffffa8000c7947 */ /* 0x000fea000383ffff */
.L_x_40:
[----:B------:R-:W-:-:S07]  /*85a0*/  MOV R0, UR5 ;  /* 0x0000000500007c02 */ /* 0x000fce0008000f00 */
.L_x_133:
[----:B-1----:R1:W2:Y:S02]  /*85b0*/  SYNCS.PHASECHK.TRANS64.TRYWAIT P0, [R0+URZ], R2 ;  /* 0x00000002000075a7 */ /* 0x0022a400080011ff */
[----:B--2---:R-:W-:Y:S05]  /*85c0*/  @!P0 NANOSLEEP.SYNCS 0x989680 ;  /* 0x009896800000895d */ /* 0x004fea0003900000 */
[----:B------:R-:W2:Y:S02]  /*85d0*/  @!P0 SYNCS.PHASECHK.TRANS64 P0, [R0+URZ], R2 ;  /* 0x00000002000085a7 */ /* 0x000ea400080010ff */
[----:B--2---:R-:W-:Y:S05]  /*85e0*/  @!P0 BRA `(.L_x_133) ;  /* 0xfffffffc00f08947 */ /* 0x004fea000383ffff */
[----:B------:R-:W-:Y:S05]  /*85f0*/  BRA `(.L_x_134) ;  /* 0xffffffa8001c7947 */ /* 0x000fea000383ffff */
.L_x_41:
[----:B------:R-:W-:-:S07]  /*8600*/  MOV R0, UR5 ;  /* 0x0000000500007c02 */ /* 0x000fce0008000f00 */
.L_x_135:
[----:B-1----:R1:W2:Y:S02]  /*8610*/  SYNCS.PHASECHK.TRANS64.TRYWAIT P0, [R0+URZ], R2 ;  /* 0x00000002000075a7 */ /* 0x0022a400080011ff */
[----:B--2---:R-:W-:Y:S05]  /*8620*/  @!P0 NANOSLEEP.SYNCS 0x989680 ;  /* 0x009896800000895d */ /* 0x004fea0003900000 */
[----:B------:R-:W2:Y:S02]  /*8630*/  @!P0 SYNCS.PHASECHK.TRANS64 P0, [R0+URZ], R2 ;  /* 0x00000002000085a7 */ /* 0x000ea400080010ff */
[----:B--2---:R-:W-:Y:S05]  /*8640*/  @!P0 BRA `(.L_x_135) ;  /* 0xfffffffc00f08947 */ /* 0x004fea000383ffff */
[----:B------:R-:W-:Y:S05]  /*8650*/  BRA `(.L_x_136) ;  /* 0xffffffa8002c7947 */ /* 0x000fea000383ffff */
.L_x_42:
[----:B------:R-:W-:-:S07]  /*8660*/  MOV R0, UR5 ;  /* 0x0000000500007c02 */ /* 0x000fce0008000f00 */
.L_x_137:
[----:B-1----:R1:W2:Y:S02]  /*8670*/  SYNCS.PHASECHK.TRANS64.TRYWAIT P0, [R0+URZ], R2 ;  /* 0x00000002000075a7 */ /* 0x0022a400080011ff */
[----:B--2---:R-:W-:Y:S05]  /*8680*/  @!P0 NANOSLEEP.SYNCS 0x989680 ;  /* 0x009896800000895d */ /* 0x004fea0003900000 */
[----:B------:R-:W2:Y:S02]  /*8690*/  @!P0 SYNCS.PHASECHK.TRANS64 P0, [R0+URZ], R2 ;  /* 0x00000002000085a7 */ /* 0x000ea400080010ff */
[----:B--2---:R-:W-:Y:S05]  /*86a0*/  @!P0 BRA `(.L_x_137) ;  /* 0xfffffffc00f08947 */ /* 0x004fea000383ffff */
[----:B------:R-:W-:Y:S05]  /*86b0*/  BRA `(.L_x_138) ;  /* 0xffffffa8003c7947 */ /* 0x000fea000383ffff */
.L_x_43:
[----:B------:R-:W-:-:S07]  /*86c0*/  MOV R0, UR5 ;  /* 0x0000000500007c02 */ /* 0x000fce0008000f00 */
.L_x_139:
[----:B-1----:R1:W2:Y:S02]  /*86d0*/  SYNCS.PHASECHK.TRANS64.TRYWAIT P0, [R0+URZ], R2 ;  /* 0x00000002000075a7 */ /* 0x0022a400080011ff */
[----:B--2---:R-:W-:Y:S05]  /*86e0*/  @!P0 NANOSLEEP.SYNCS 0x989680 ;  /* 0x009896800000895d */ /* 0x004fea0003900000 */
[----:B------:R-:W2:Y:S02]  /*86f0*/  @!P0 SYNCS.PHASECHK.TRANS64 P0, [R0+URZ], R2 ;  /* 0x00000002000085a7 */ /* 0x000ea400080010ff */
[----:B--2---:R-:W-:Y:S05]  /*8700*/  @!P0 BRA `(.L_x_139) ;  /* 0xfffffffc00f08947 */ /* 0x004fea000383ffff */
[----:B------:R-:W-:Y:S05]  /*8710*/  BRA `(.L_x_140) ;  /* 0xffffffa8004c7947 */ /* 0x000fea000383ffff */
.L_x_44:
[----:B------:R-:W-:-:S07]  /*8720*/  MOV R0, UR5 ;  /* 0x0000000500007c02 */ /* 0x000fce0008000f00 */
.L_x_141:
[----:B-1----:R1:W2:Y:S02]  /*8730*/  SYNCS.PHASECHK.TRANS64.TRYWAIT P0, [R0+URZ], R2 ;  /* 0x00000002000075a7 */ /* 0x0022a400080011ff */
[----:B--2---:R-:W-:Y:S05]  /*8740*/  @!P0 NANOSLEEP.SYNCS 0x989680 ;  /* 0x009896800000895d */ /* 0x004fea0003900000 */
[----:B------:R-:W2:Y:S02]  /*8750*/  @!P0 SYNCS.PHASECHK.TRANS64 P0, [R0+URZ], R2 ;  /* 0x00000002000085a7 */ /* 0x000ea400080010ff */
[----:B--2---:R-:W-:Y:S05]  /*8760*/  @!P0 BRA `(.L_x_141) ;  /* 0xfffffffc00f08947 */ /* 0x004fea000383ffff */
[----:B------:R-:W-:Y:S05]  /*8770*/  BRA `(.L_x_142) ;  /* 0xffffffa8005c7947 */ /* 0x000fea000383ffff */
.L_x_45:
[----:B------:R-:W-:-:S07]  /*8780*/  MOV R0, UR5 ;  /* 0x0000000500007c02 */ /* 0x000fce0008000f00 */
.L_x_143:
[----:B-1----:R1:W2:Y:S02]  /*8790*/  SYNCS.PHASECHK.TRANS64.TRYWAIT P0, [R0+URZ], R2 ;  /* 0x00000002000075a7 */ /* 0x0022a400080011ff */
[----:B--2---:R-:W-:Y:S05]  /*87a0*/  @!P0 NANOSLEEP.SYNCS 0x989680 ;  /* 0x009896800000895d */ /* 0x004fea0003900000 */
[----:B------:R-:W2:Y:S02]  /*87b0*/  @!P0 SYNCS.PHASECHK.TRANS64 P0, [R0+URZ], R2 ;  /* 0x00000002000085a7 */ /* 0x000ea400080010ff */
[----:B--2---:R-:W-:Y:S05]  /*87c0*/  @!P0 BRA `(.L_x_143) ;  /* 0xfffffffc00f08947 */ /* 0x004fea000383ffff */
[----:B------:R-:W-:Y:S05]  /*87d0*/  BRA `(.L_x_144) ;  /* 0xffffffa8006c7947 */ /* 0x000fea000383ffff */
.L_x_48:
[----:B------:R-:W-:-:S07]  /*87e0*/  MOV R4, UR4 ;  /* 0x0000000400047c02 */ /* 0x000fce0008000f00 */
.L_x_145:
[----:B--2---:R2:W3:Y:S02]  /*87f0*/  SYNCS.PHASECHK.TRANS64.TRYWAIT P1, [R4+URZ+0x118], R6 ;  /* 0x00011806040075a7 */ /* 0x0044e400080211ff */
[----:B---3--:R-:W-:Y:S05]  /*8800*/  @!P1 NANOSLEEP.SYNCS 0x989680 ;  /* 0x009896800000995d */ /* 0x008fea0003900000 */
[----:B------:R-:W3:Y:S02]  /*8810*/  @!P1 SYNCS.PHASECHK.TRANS64 P1, [R4+URZ+0x118], R6 ;  /* 0x00011806040095a7 */ /* 0x000ee400080210ff */
[----:B---3--:R-:W-:Y:S05]  /*8820*/  @!P1 BRA `(.L_x_145) ;  /* 0xfffffffc00f09947 */ /* 0x008fea000383ffff */
[----:B------:R-:W-:Y:S05]  /*8830*/  BRA `(.L_x_146) ;  /* 0xffffffa800dc7947 */ /* 0x000fea000383ffff */
.L_x_49:
[----:B--2---:R-:W-:-:S07]  /*8840*/  MOV R4, UR4 ;  /* 0x0000000400047c02 */ /* 0x004fce0008000f00 */
.L_x_147:
[----:B--2---:R2:W3:Y:S02]  /*8850*/  SYNCS.PHASECHK.TRANS64.TRYWAIT P1, [R4+URZ+0x110], R5 ;  /* 0x00011005040075a7 */ /* 0x0044e400080211ff */
[----:B---3--:R-:W-:Y:S05]  /*8860*/  @!P1 NANOSLEEP.SYNCS 0x989680 ;  /* 0x009896800000995d */ /* 0x008fea0003900000 */
[----:B------:R-:W3:Y:S02]  /*8870*/  @!P1 SYNCS.PHASECHK.TRANS64 P1, [R4+URZ+0x110], R5 ;  /* 0x00011005040095a7 */ /* 0x000ee400080210ff */
[----:B---3--:R-:W-:Y:S05]  /*8880*/  @!P1 BRA `(.L_x_147) ;  /* 0xfffffffc00f09947 */ /* 0x008fea000383ffff */
[----:B------:R-:W-:Y:S05]  /*8890*/  BRA `(.L_x_148) ;  /* 0xffffffa800e47947 */ /* 0x000fea000383ffff */
.L_x_57:
[----:B------:R-:W-:-:S07]  /*88a0*/  MOV R0, UR21 ;  /* 0x0000001500007c02 */ /* 0x000fce0008000f00 */
.L_x_149:
[----:B--2---:R2:W3:Y:S02]  /*88b0*/  SYNCS.PHASECHK.TRANS64.TRYWAIT P0, [R0+URZ+0x110], R2 ;  /* 0x00011002000075a7 */ /* 0x0044e400080011ff */
[----:B---3--:R-:W-:Y:S05]  /*88c0*/  @!P0 NANOSLEEP.SYNCS 0x989680 ;  /* 0x009896800000895d */ /* 0x008fea0003900000 */
[----:B------:R-:W3:Y:S02]  /*88d0*/  @!P0 SYNCS.PHASECHK.TRANS64 P0, [R0+URZ+0x110], R2 ;  /* 0x00011002000085a7 */ /* 0x000ee400080010ff */
[----:B---3--:R-:W-:Y:S05]  /*88e0*/  @!P0 BRA `(.L_x_149) ;  /* 0xfffffffc00f08947 */ /* 0x008fea000383ffff */
[----:B------:R-:W-:Y:S05]  /*88f0*/  BRA `(.L_x_150) ;  /* 0xffffffb000647947 */ /* 0x000fea000383ffff */
.L_x_58:
[----:B------:R-:W-:-:S07]  /*8900*/  MOV R0, UR25 ;  /* 0x0000001900007c02 */ /* 0x000fce0008000f00 */
.L_x_151:
[----:B--2---:R2:W3:Y:S02]  /*8910*/  SYNCS.PHASECHK.TRANS64.TRYWAIT P0, [R0+URZ+0x130], R2 ;  /* 0x00013002000075a7 */ /* 0x0044e400080011ff */
[----:B---3--:R-:W-:Y:S05]  /*8920*/  @!P0 NANOSLEEP.SYNCS 0x989680 ;  /* 0x009896800000895d */ /* 0x008fea0003900000 */
[----:B------:R-:W3:Y:S02]  /*8930*/  @!P0 SYNCS.PHASECHK.TRANS64 P0, [R0+URZ+0x130], R2 ;  /* 0x00013002000085a7 */ /* 0x000ee400080010ff */
[----:B---3--:R-:W-:Y:S05]  /*8940*/  @!P0 BRA `(.L_x_151) ;  /* 0xfffffffc00f08947 */ /* 0x008fea000383ffff */
[----:B------:R-:W-:Y:S05]  /*8950*/  BRA `(.L_x_152) ;  /* 0xffffffb0007c7947 */ /* 0x000fea000383ffff */
.L_x_61:
[----:B--2---:R-:W-:Y:S07]  /*8960*/  MOV R0, UR17 ;  /* 0x0000001100007c02 */ /* 0x004fee0008000f00 */
.L_x_153:
[----:B--2---:R2:W3:Y:S02]  /*8970*/  SYNCS.PHASECHK.TRANS64.TRYWAIT P0, [R0+URZ], R3 ;  /* 0x00000003000075a7 */ /* 0x0044e400080011ff */
[----:B---3--:R-:W-:Y:S05]  /*8980*/  @!P0 NANOSLEEP.SYNCS 0x989680 ;  /* 0x009896800000895d */ /* 0x008fea0003900000 */
[----:B------:R-:W3:Y:S02]  /*8990*/  @!P0 SYNCS.PHASECHK.TRANS64 P0, [R0+URZ], R3 ;  /* 0x00000003000085a7 */ /* 0x000ee400080010ff */
[----:B---3--:R-:W-:Y:S05]  /*89a0*/  @!P0 BRA `(.L_x_153) ;  /* 0xfffffffc00f08947 */ /* 0x008fea000383ffff */
[----:B------:R-:W-:Y:S05]  /*89b0*/  BRA `(.L_x_60) ;  /* 0xffffffb000ac7947 */ /* 0x000fea000383ffff */
.L_x_64:
[----:B------:R-:W-:-:S07]  /*89c0*/  MOV R0, UR4 ;  /* 0x0000000400007c02 */ /* 0x000fce0008000f00 */
.L_x_154:
[----:B--2---:R2:W4:Y:S02]  /*89d0*/  SYNCS.PHASECHK.TRANS64.TRYWAIT P0, [R0+URZ], R2 ;  /* 0x00000002000075a7 */ /* 0x00452400080011ff */
[----:B----4-:R-:W-:Y:S05]  /*89e0*/  @!P0 NANOSLEEP.SYNCS 0x989680 ;  /* 0x009896800000895d */ /* 0x010fea0003900000 */
[----:B------:R-:W4:Y:S02]  /*89f0*/  @!P0 SYNCS.PHASECHK.TRANS64 P0, [R0+URZ], R2 ;  /* 0x00000002000085a7 */ /* 0x000f2400080010ff */
[----:B----4-:R-:W-:Y:S05]  /*8a00*/  @!P0 BRA `(.L_x_154) ;  /* 0xfffffffc00f08947 */ /* 0x010fea000383ffff */
[----:B------:R-:W-:Y:S05]  /*8a10*/  BRA `(.L_x_155) ;  /* 0xffffffb400a07947 */ /* 0x000fea000383ffff */
.L_x_65:
[----:B------:R-:W-:-:S07]  /*8a20*/  MOV R0, UR4 ;  /* 0x0000000400007c02 */ /* 0x000fce0008000f00 */
.L_x_156:
[----:B--2---:R2:W3:Y:S02]  /*8a30*/  SYNCS.PHASECHK.TRANS64.TRYWAIT P0, [R0+URZ], R2 ;  /* 0x00000002000075a7 */ /* 0x0044e400080011ff */
[----:B---3--:R-:W-:Y:S05]  /*8a40*/  @!P0 NANOSLEEP.SYNCS 0x989680 ;  /* 0x009896800000895d */ /* 0x008fea0003900000 */
[----:B------:R-:W3:Y:S02]  /*8a50*/  @!P0 SYNCS.PHASECHK.TRANS64 P0, [R0+URZ], R2 ;  /* 0x00000002000085a7 */ /* 0x000ee400080010ff */
[----:B---3--:R-:W-:Y:S05]  /*8a60*/  @!P0 BRA `(.L_x_156) ;  /* 0xfffffffc00f08947 */ /* 0x008fea000383ffff */
[----:B------:R-:W-:Y:S05]  /*8a70*/  BRA `(.L_x_157) ;  /* 0xffffffb400ac7947 */ /* 0x000fea000383ffff */
.L_x_70:
[----:B------:R-:W-:Y:S07]  /*8a80*/  MOV R0, UR22 ;  /* 0x0000001600007c02 */ /* 0x000fee0008000f00 */
.L_x_158:
[----:B-1----:R1:W2:Y:S02]  /*8a90*/  SYNCS.PHASECHK.TRANS64.TRYWAIT P0, [R0+URZ+0x110], R4 ;  /* 0x00011004000075a7 */ /* 0x0022a400080011ff */
[----:B--2---:R-:W-:Y:S05]  /*8aa0*/  @!P0 NANOSLEEP.SYNCS 0x989680 ;  /* 0x009896800000895d */ /* 0x004fea0003900000 */
[----:B------:R-:W2:Y:S02]  /*8ab0*/  @!P0 SYNCS.PHASECHK.TRANS64 P0, [R0+URZ+0x110], R4 ;  /* 0x00011004000085a7 */ /* 0x000ea400080010ff */
[----:B--2---:R-:W-:Y:S05]  /*8ac0*/  @!P0 BRA `(.L_x_158) ;  /* 0xfffffffc00f08947 */ /* 0x004fea000383ffff */
[----:B------:R-:W-:Y:S05]  /*8ad0*/  BRA `(.L_x_159) ;  /* 0xffffffbc00307947 */ /* 0x000fea000383ffff */
.L_x_73:
[----:B------:R-:W-:Y:S07]  /*8ae0*/  MOV R9, UR22 ;  /* 0x0000001600097c02 */ /* 0x000fee0008000f00 */
.L_x_160:
[----:B-1----:R1:W2:Y:S02]  /*8af0*/  SYNCS.PHASECHK.TRANS64.TRYWAIT P1, [R9+URZ+0x108], R10 ;  /* 0x0001080a090075a7 */ /* 0x0022a400080211ff */
[----:B--2---:R-:W-:Y:S05]  /*8b00*/  @!P1 NANOSLEEP.SYNCS 0x989680 ;  /* 0x009896800000995d */ /* 0x004fea0003900000 */
[----:B------:R-:W2:Y:S02]  /*8b10*/  @!P1 SYNCS.PHASECHK.TRANS64 P1, [R9+URZ+0x108], R10 ;  /* 0x0001080a090095a7 */ /* 0x000ea400080210ff */
[----:B--2---:R-:W-:Y:S05]  /*8b20*/  @!P1 BRA `(.L_x_160) ;  /* 0xfffffffc00f09947 */ /* 0x004fea000383ffff */
[----:B------:R-:W-:Y:S05]  /*8b30*/  BRA `(.L_x_72) ;  /* 0xffffffc000807947 */ /* 0x000fea000383ffff */
.L_x_76:
[----:B------:R-:W-:Y:S07]  /*8b40*/  MOV R0, UR4 ;  /* 0x0000000400007c02 */ /* 0x000fee0008000f00 */
.L_x_161:
[----:B-1----:R1:W2:Y:S02]  /*8b50*/  SYNCS.PHASECHK.TRANS64.TRYWAIT P1, [R0+URZ+0xe8], R9 ;  /* 0x0000e809000075a7 */ /* 0x0022a400080211ff */
[----:B--2---:R-:W-:Y:S05]  /*8b60*/  @!P1 NANOSLEEP.SYNCS 0x989680 ;  /* 0x009896800000995d */ /* 0x004fea0003900000 */
[----:B------:R-:W2:Y:S02]  /*8b70*/  @!P1 SYNCS.PHASECHK.TRANS64 P1, [R0+URZ+0xe8], R9 ;  /* 0x0000e809000095a7 */ /* 0x000ea400080210ff */
[----:B--2---:R-:W-:Y:S05]  /*8b80*/  @!P1 BRA `(.L_x_161) ;  /* 0xfffffffc00f09947 */ /* 0x004fea000383ffff */
[----:B------:R-:W-:Y:S05]  /*8b90*/  BRA `(.L_x_162) ;  /* 0xffffffc4009c7947 */ /* 0x000fea000383ffff */
.L_x_77:
[----:B------:R-:W-:Y:S07]  /*8ba0*/  MOV R0, UR5 ;  /* 0x0000000500007c02 */ /* 0x000fee0008000f00 */
.L_x_163:
[----:B-1----:R1:W2:Y:S02]  /*8bb0*/  SYNCS.PHASECHK.TRANS64.TRYWAIT P0, [R0+URZ+0xe8], R9 ;  /* 0x0000e809000075a7 */ /* 0x0022a400080011ff */
[----:B--2---:R-:W-:Y:S05]  /*8bc0*/  @!P0 NANOSLEEP.SYNCS 0x989680 ;  /* 0x009896800000895d */ /* 0x004fea0003900000 */
[----:B------:R-:W2:Y:S02]  /*8bd0*/  @!P0 SYNCS.PHASECHK.TRANS64 P0, [R0+URZ+0xe8], R9 ;  /* 0x0000e809000085a7 */ /* 0x000ea400080010ff */
[----:B--2---:R-:W-:Y:S05]  /*8be0*/  @!P0 BRA `(.L_x_163) ;  /* 0xfffffffc00f08947 */ /* 0x004fea000383ffff */
[----:B------:R-:W-:Y:S05]  /*8bf0*/  BRA `(.L_x_164) ;  /* 0xffffffc800047947 */ /* 0x000fea000383ffff */
.L_x_79:
[----:B------:R-:W-:-:S07]  /*8c00*/  MOV R0, UR4 ;  /* 0x0000000400007c02 */ /* 0x000fce0008000f00 */
.L_x_165:
[----:B--2---:R2:W3:Y:S02]  /*8c10*/  SYNCS.PHASECHK.TRANS64.TRYWAIT P0, [R0+URZ], R2 ;  /* 0x00000002000075a7 */ /* 0x0044e400080011ff */
[----:B---3--:R-:W-:Y:S05]  /*8c20*/  @!P0 NANOSLEEP.SYNCS 0x989680 ;  /* 0x009896800000895d */ /* 0x008fea0003900000 */
[----:B------:R-:W3:Y:S02]  /*8c30*/  @!P0 SYNCS.PHASECHK.TRANS64 P0, [R0+URZ], R2 ;  /* 0x00000002000085a7 */ /* 0x000ee400080010ff */
[----:B---3--:R-:W-:Y:S05]  /*8c40*/  @!P0 BRA `(.L_x_165) ;  /* 0xfffffffc00f08947 */ /* 0x008fea000383ffff */
[----:B------:R-:W-:Y:S05]  /*8c50*/  BRA `(.L_x_166) ;  /* 0xffffffc800887947 */ /* 0x000fea000383ffff */
.L_x_80:
[----:B--2---:R2:W3:Y:S02]  /*8c60*/  SYNCS.PHASECHK.TRANS64.TRYWAIT P0, [R2+URZ], R3 ;  /* 0x00000003020075a7 */ /* 0x0044e400080011ff */
[----:B---3--:R-:W-:Y:S05]  /*8c70*/  @!P0 NANOSLEEP.SYNCS 0x989680 ;  /* 0x009896800000895d */ /* 0x008fea0003900000 */
[----:B------:R-:W3:Y:S02]  /*8c80*/  @!P0 SYNCS.PHASECHK.TRANS64 P0, [R2+URZ], R3 ;  /* 0x00000003020085a7 */ /* 0x000ee400080010ff */
[----:B---3--:R-:W-:Y:S05]  /*8c90*/  @!P0 BRA `(.L_x_80) ;  /* 0xfffffffc00f08947 */ /* 0x008fea000383ffff */
[----:B------:R-:W-:Y:S05]  /*8ca0*/  BRA `(.L_x_167) ;  /* 0xffffffc800b47947 */ /* 0x000fea000383ffff */
.L_x_82:
[----:B------:R-:W-:Y:S07]  /*8cb0*/  MOV R0, UR48 ;  /* 0x0000003000007c02 */ /* 0x000fee0008000f00 */
.L_x_168:
[----:B-1----:R1:W2:Y:S02]  /*8cc0*/  SYNCS.PHASECHK.TRANS64.TRYWAIT P0, [R0+URZ+0x110], R2 ;  /* 0x00011002000075a7 */ /* 0x0022a400080011ff */
[----:B--2---:R-:W-:Y:S05]  /*8cd0*/  @!P0 NANOSLEEP.SYNCS 0x989680 ;  /* 0x009896800000895d */ /* 0x004fea0003900000 */
[----:B------:R-:W2:Y:S02]  /*8ce0*/  @!P0 SYNCS.PHASECHK.TRANS64 P0, [R0+URZ+0x110], R2 ;  /* 0x00011002000085a7 */ /* 0x000ea400080010ff */
[----:B--2---:R-:W-:Y:S05]  /*8cf0*/  @!P0 BRA `(.L_x_168) ;  /* 0xfffffffc00f08947 */ /* 0x004fea000383ffff */
[----:B------:R-:W-:Y:S05]  /*8d00*/  BRA `(.L_x_169) ;  /* 0xffffffcc00a07947 */ /* 0x000fea000383ffff */
.L_x_92:
[----:B-1----:R1:W2:Y:S02]  /*8d10*/  SYNCS.PHASECHK.TRANS64.TRYWAIT P1, [R0+URZ+0xd0], R4 ;  /* 0x0000d004000075a7 */ /* 0x0022a400080211ff */
[----:B--2---:R-:W-:Y:S05]  /*8d20*/  @!P1 NANOSLEEP.SYNCS 0x989680 ;  /* 0x009896800000995d */ /* 0x004fea0003900000 */
[----:B------:R-:W2:Y:S02]  /*8d30*/  @!P1 SYNCS.PHASECHK.TRANS64 P1, [R0+URZ+0xd0], R4 ;  /* 0x0000d004000095a7 */ /* 0x000ea400080210ff */
[----:B--2---:R-:W-:Y:S05]  /*8d40*/  @!P1 BRA `(.L_x_92) ;  /* 0xfffffffc00f09947 */ /* 0x004fea000383ffff */
[----:B------:R-:W-:Y:S05]  /*8d50*/  BRA `(.L_x_91) ;  /* 0xffffffdc00bc7947 */ /* 0x000fea000383ffff */
.L_x_94:
[----:B-1----:R1:W4:Y:S02]  /*8d60*/  SYNCS.PHASECHK.TRANS64.TRYWAIT P1, [R27+URZ+0x120], R3 ;  /* 0x000120031b0075a7 */ /* 0x00232400080211ff */
[----:B----4-:R-:W-:Y:S05]  /*8d70*/  @!P1 NANOSLEEP.SYNCS 0x989680 ;  /* 0x009896800000995d */ /* 0x010fea0003900000 */
[----:B------:R-:W4:Y:S02]  /*8d80*/  @!P1 SYNCS.PHASECHK.TRANS64 P1, [R27+URZ+0x120], R3 ;  /* 0x000120031b0095a7 */ /* 0x000f2400080210ff */
[----:B----4-:R-:W-:Y:S05]  /*8d90*/  @!P1 BRA `(.L_x_94) ;  /* 0xfffffffc00f09947 */ /* 0x010fea000383ffff */
[----:B------:R-:W-:Y:S05]  /*8da0*/  BRA `(.L_x_93) ;  /* 0xffffffe0000c7947 */ /* 0x000fea000383ffff */
.L_x_105:
[----:B-1----:R1:W2:Y:S02]  /*8db0*/  SYNCS.PHASECHK.TRANS64.TRYWAIT P1, [R3+URZ+0xd0], R67 ;  /* 0x0000d043030075a7 */ /* 0x0022a400080211ff */
[----:B--2---:R-:W-:Y:S05]  /*8dc0*/  @!P1 NANOSLEEP.SYNCS 0x989680 ;  /* 0x009896800000995d */ /* 0x004fea0003900000 */
[----:B------:R-:W2:Y:S02]  /*8dd0*/  @!P1 SYNCS.PHASECHK.TRANS64 P1, [R3+URZ+0xd0], R67 ;  /* 0x0000d043030095a7 */ /* 0x000ea400080210ff */
[----:B--2---:R-:W-:Y:S05]  /*8de0*/  @!P1 BRA `(.L_x_105) ;  /* 0xfffffffc00f09947 */ /* 0x004fea000383ffff */
[----:B------:R-:W-:Y:S05]  /*8df0*/  BRA `(.L_x_104) ;  /* 0xffffffe8002c7947 */ /* 0x000fea000383ffff */
        .weak           $__internal_0_$__cuda_sm10x_tcgen05_guardrail_trap_col_being_dealloced_not_returned_by_alloc
        .type           $__internal_0_$__cuda_sm10x_tcgen05_guardrail_trap_col_being_dealloced_not_returned_by_alloc,@function
        .size           $__internal_0_$__cuda_sm10x_tcgen05_guardrail_trap_col_being_dealloced_not_returned_by_alloc,($__internal_1_$__cuda_sm10x_tcgen05_guardrail_trap_phase_invalid_during_alloc - $__internal_0_$__cuda_sm10x_tcgen05_guardrail_trap_col_being_dealloced_not_returned_by_alloc)
$__internal_0_$__cuda_sm10x_tcgen05_guardrail_trap_col_being_dealloced_not_returned_by_alloc:
[----:B------:R-:W-:Y:S05]  /*8e00*/  BPT.TRAP 0x1 ;  /* 0x000000040000795c */ /* 0x000fea0000300000 */
[----:B------:R-:W-:-:S04]  /*8e10*/  MOV R3, 0x0 ;  /* 0x0000000000037802 */ /* 0x000fc80000000f00 */
[----:B------:R-:W-:Y:S05]  /*8e20*/  RET.REL.NODEC R2 `(_ZN7cutlass13device_kernelINS_4conv6kernel13ConvUniversalINS1_16ConvProblemShapeILNS1_8OperatorE2ELi2EEENS1_10collective14CollectiveConvINS1_47MainloopSm100TmaUmmaWarpSpecializedImplicitGemmILS5_2ELi13ELi2ELi1ELi2EN4cute5tupleIJNSA_1CILi1EEESD_SD_EEEEENSB_IJNSC_ILi64EEENSB_IJSG_EEESH_EEENS_6half_tESJ_NSA_8TiledMMAINSA_8MMA_AtomIJNSA_20SM100_MMA_F16BF16_SSISJ_SJ_fLi64ELi64ELNSA_4UMMA5MajorE1ELSO_1ELNSN_7ScaleInE0ELSP_0EEEEEENSA_6LayoutISE_NSB_IJNSC_ILi0EEEST_ST_EEEEENSB_IJNSA_10UnderscoreESW_SW_EEEEENS7_6detail27Sm100ImplicitGemmTileTraitsINSA_13SM90_TMA_LOADENSA_14ComposedLayoutINSA_7SwizzleILi3ELi4ELi3EEENSA_18smem_ptr_flag_bitsILi16EEENSS_INSB_IJSG_NSC_ILi8EEEEEENSB_IJSD_SG_EEEEEEEvEENS10_INSA_20SM90_TMA_LOAD_IM2COLES1B_vEEEENS_8epilogue10collective18CollectiveEpilogueINS1G_23Sm100TmaWarpSpecializedILi3ELi2ELi16ELb1ELb0EEEJSI_NSB_IJNSS_ISG_SD_EENSS_INSC_ILi32EEESD_EEEEESJ_NSB_IJlNSB_IJSD_llEEEST_EEESJ_S1Q_NS1G_6fusion15FusionCallbacksIS1K_NS1R_17LinearCombinationISJ_fSJ_fLNS_15FloatRoundStyleE2EEESI_S1O_JEEENSA_5SM1004TMEM4LOAD26SM100_TMEM_LOAD_16dp256b4xES11_NS12_INS13_ILi2ELi4ELi3EEES16_NSS_INSB_IJS17_S1M_EEENSB_IJS1M_SD_EEEEEEENSA_17SM75_U32x4_LDSM_NENSA_14SM90_TMA_STOREES25_NSA_17SM90_U32x4_STSM_NENSA_39AutoVectorizingCopyWithAssumedAlignmentILi128EEEEEEvvEEEEvNT_6ParamsE) ;  /* 0xffffff7002747950 */ /* 0x000fea0003c3ffff */
        .weak           $__internal_1_$__cuda_sm10x_tcgen05_guardrail_trap_phase_invalid_during_alloc
        .type           $__internal_1_$__cuda_sm10x_tcgen05_guardrail_trap_phase_invalid_during_alloc,@function
        .size           $__internal_1_$__cuda_sm10x_tcgen05_guardrail_trap_phase_invalid_during_alloc,($__internal_2_$__cuda_sm10x_tcgen05_guardrail_trap_unallocated_columns_being_dealloced - $__internal_1_$__cuda_sm10x_tcgen05_guardrail_trap_phase_invalid_during_alloc)
$__internal_1_$__cuda_sm10x_tcgen05_guardrail_trap_phase_invalid_during_alloc:
[----:B------:R-:W-:Y:S05]  /*8e30*/  BPT.TRAP 0x1 ;  /* 0x000000040000795c */ /* 0x000fea0000300000 */
[----:B------:R-:W-:-:S04]  /*8e40*/  HFMA2 R3, -RZ, RZ, 0, 0 ;  /* 0x00000000ff037431 */ /* 0x000fc800000001ff */
[----:B------:R-:W-:Y:S05]  /*8e50*/  RET.REL.NODEC R2 `(_ZN7cutlass13device_kernelINS_4conv6kernel13ConvUniversalINS1_16ConvProblemShapeILNS1_8OperatorE2ELi2EEENS1_10collective14CollectiveConvINS1_47MainloopSm100TmaUmmaWarpSpecializedImplicitGemmILS5_2ELi13ELi2ELi1ELi2EN4cute5tupleIJNSA_1CILi1EEESD_SD_EEEEENSB_IJNSC_ILi64EEENSB_IJSG_EEESH_EEENS_6half_tESJ_NSA_8TiledMMAINSA_8MMA_AtomIJNSA_20SM100_MMA_F16BF16_SSISJ_SJ_fLi64ELi64ELNSA_4UMMA5MajorE1ELSO_1ELNSN_7ScaleInE0ELSP_0EEEEEENSA_6LayoutISE_NSB_IJNSC_ILi0EEEST_ST_EEEEENSB_IJNSA_10UnderscoreESW_SW_EEEEENS7_6detail27Sm100ImplicitGemmTileTraitsINSA_13SM90_TMA_LOADENSA_14ComposedLayoutINSA_7SwizzleILi3ELi4ELi3EEENSA_18smem_ptr_flag_bitsILi16EEENSS_INSB_IJSG_NSC_ILi8EEEEEENSB_IJSD_SG_EEEEEEEvEENS10_INSA_20SM90_TMA_LOAD_IM2COLES1B_vEEEENS_8epilogue10collective18CollectiveEpilogueINS1G_23Sm100TmaWarpSpecializedILi3ELi2ELi16ELb1ELb0EEEJSI_NSB_IJNSS_ISG_SD_EENSS_INSC_ILi32EEESD_EEEEESJ_NSB_IJlNSB_IJSD_llEEEST_EEESJ_S1Q_NS1G_6fusion15FusionCallbacksIS1K_NS1R_17LinearCombinationISJ_fSJ_fLNS_15FloatRoundStyleE2EEESI_S1O_JEEENSA_5SM1004TMEM4LOAD26SM100_TMEM_LOAD_16dp256b4xES11_NS12_INS13_ILi2ELi4ELi3EEES16_NSS_INSB_IJS17_S1M_EEENSB_IJS1M_SD_EEEEEEENSA_17SM75_U32x4_LDSM_NENSA_14SM90_TMA_STOREES25_NSA_17SM90_U32x4_STSM_NENSA_39AutoVectorizingCopyWithAssumedAlignmentILi128EEEEEEvvEEEEvNT_6ParamsE) ;  /* 0xffffff7002687950 */ /* 0x000fea0003c3ffff */
        .weak           $__internal_2_$__cuda_sm10x_tcgen05_guardrail_trap_unallocated_columns_being_dealloced
        .type           $__internal_2_$__cuda_sm10x_tcgen05_guardrail_trap_unallocated_columns_being_dealloced,@function
        .size           $__internal_2_$__cuda_sm10x_tcgen05_guardrail_trap_unallocated_columns_being_dealloced,(.L_x_171 - $__internal_2_$__cuda_sm10x_tcgen05_guardrail_trap_unallocated_columns_being_dealloced)
$__internal_2_$__cuda_sm10x_tcgen05_guardrail_trap_unallocated_columns_being_dealloced:
[----:B------:R-:W-:Y:S05]  /*8e60*/  BPT.TRAP 0x1 ;  /* 0x000000040000795c */ /* 0x000fea0000300000 */
[----:B------:R-:W-:-:S04]  /*8e70*/  MOV R3, 0x0 ;  /* 0x0000000000037802 */ /* 0x000fc80000000f00 */
[----:B------:R-:W-:Y:S05]  /*8e80*/  RET.REL.NODEC R2 `(_ZN7cutlass13device_kernelINS_4conv6kernel13ConvUniversalINS1_16ConvProblemShapeILNS1_8OperatorE2ELi2EEENS1_10collective14CollectiveConvINS1_47MainloopSm100TmaUmmaWarpSpecializedImplicitGemmILS5_2ELi13ELi2ELi1ELi2EN4cute5tupleIJNSA_1CILi1EEESD_SD_EEEEENSB_IJNSC_ILi64EEENSB_IJSG_EEESH_EEENS_6half_tESJ_NSA_8TiledMMAINSA_8MMA_AtomIJNSA_20SM100_MMA_F16BF16_SSISJ_SJ_fLi64ELi64ELNSA_4UMMA5MajorE1ELSO_1ELNSN_7ScaleInE0ELSP_0EEEEEENSA_6LayoutISE_NSB_IJNSC_ILi0EEEST_ST_EEEEENSB_IJNSA_10UnderscoreESW_SW_EEEEENS7_6detail27Sm100ImplicitGemmTileTraitsINSA_13SM90_TMA_LOADENSA_14ComposedLayoutINSA_7SwizzleILi3ELi4ELi3EEENSA_18smem_ptr_flag_bitsILi16EEENSS_INSB_IJSG_NSC_ILi8EEEEEENSB_IJSD_SG_EEEEEEEvEENS10_INSA_20SM90_TMA_LOAD_IM2COLES1B_vEEEENS_8epilogue10collective18CollectiveEpilogueINS1G_23Sm100TmaWarpSpecializedILi3ELi2ELi16ELb1ELb0EEEJSI_NSB_IJNSS_ISG_SD_EENSS_INSC_ILi32EEESD_EEEEESJ_NSB_IJlNSB_IJSD_llEEEST_EEESJ_S1Q_NS1G_6fusion15FusionCallbacksIS1K_NS1R_17LinearCombinationISJ_fSJ_fLNS_15FloatRoundStyleE2EEESI_S1O_JEEENSA_5SM1004TMEM4LOAD26SM100_TMEM_LOAD_16dp256b4xES11_NS12_INS13_ILi2ELi4ELi3EEES16_NSS_INSB_IJS17_S1M_EEENSB_IJS1M_SD_EEEEEEENSA_17SM75_U32x4_LDSM_NENSA_14SM90_TMA_STOREES25_NSA_17SM90_U32x4_STSM_NENSA_39AutoVectorizingCopyWithAssumedAlignmentILi128EEEEEEvvEEEEvNT_6ParamsE) ;  /* 0xffffff70025c7950 */ /* 0x000fea0003c3ffff */
.L_x_170:
[----:B------:R-:W-:-:S00]  /*8e90*/  BRA `(.L_x_170) ;  /* 0xfffffffc00fc7947 */ /* 0x000fc0000383ffff */
[----:B------:R-:W-:-:S00]  /*8ea0*/  NOP ;  /* 0x0000000000007918 */ /* 0x000fc00000000000 */
        /* <DEDUP_REMOVED lines=13> */
.L_x_171:


//--------------------- .nv.global.init           --------------------------
	.section	.nv.global.init,"aw",@progbits
.nv.global.init:
	.type		$str$29,@object
	.size		$str$29,($str$30 - $str$29)
$str$29:
        /*0000*/ 	.byte	0x28, 0x61, 0x64, 0x64, 0x72, 0x65, 0x73, 0x73, 0x20, 0x26, 0x20, 0x6d, 0x61, 0x73, 0x6b, 0x29
        /*0010*/ 	.byte	0x20, 0x3d, 0x3d, 0x20, 0x30, 0x00
	.type		$str$30,@object
	.size		$str$30,($str$28 - $str$30)
$str$30:
        /*0016*/ 	.byte	0x2f, 0x74, 0x6d, 0x70, 0x2f, 0x63, 0x75, 0x74, 0x6c, 0x61, 0x73, 0x73, 0x5f, 0x73, 0x77, 0x65
        /*0026*/ 	.byte	0x65, 0x70, 0x5f, 0x73, 0x72, 0x63, 0x2f, 0x69, 0x6e, 0x63, 0x6c, 0x75, 0x64, 0x65, 0x2f, 0x63
        /*0036*/ 	.byte	0x75, 0x74, 0x65, 0x2f, 0x70, 0x6f, 0x69, 0x6e, 0x74, 0x65, 0x72, 0x5f, 0x66, 0x6c, 0x61, 0x67
        /*0046*/ 	.byte	0x67, 0x65, 0x64, 0x2e, 0x68, 0x70, 0x70, 0x00
	.type		$str$28,@object
	.size		$str$28,($str$27 - $str$28)
$str$28:
        /*004e*/ 	.byte	0x2f, 0x74, 0x6d, 0x70, 0x2f, 0x63, 0x75, 0x74, 0x6c, 0x61, 0x73, 0x73, 0x5f, 0x73, 0x77, 0x65
        /*005e*/ 	.byte	0x65, 0x70, 0x5f, 0x73, 0x72, 0x63, 0x2f, 0x69, 0x6e, 0x63, 0x6c, 0x75, 0x64, 0x65, 0x2f, 0x63
        /*006e*/ 	.byte	0x75, 0x74, 0x65, 0x2f, 0x61, 0x74, 0x6f, 0x6d, 0x2f, 0x63, 0x6f, 0x70, 0x79, 0x5f, 0x74, 0x72
        /*007e*/ 	.byte	0x61, 0x69, 0x74, 0x73, 0x5f, 0x73, 0x6d, 0x31, 0x30, 0x30, 0x2e, 0x68, 0x70, 0x70, 0x00
	.type		$str$27,@object
	.size		$str$27,(__unnamed_1 - $str$27)
$str$27:
        /*008d*/ 	.byte	0x28, 0x28, 0x75, 0x69, 0x6e, 0x74, 0x33, 0x32, 0x5f, 0x74, 0x28, 0x74, 0x68, 0x72, 0x65, 0x61
        /*009d*/ 	.byte	0x64, 0x49, 0x64, 0x78, 0x2e, 0x78, 0x29, 0x20, 0x2f, 0x20, 0x33, 0x32, 0x29, 0x20, 0x25, 0x20
        /*00ad*/ 	.byte	0x34, 0x29, 0x20, 0x3d, 0x3d, 0x20, 0x28, 0x28, 0x28, 0x74, 0x6d, 0x65, 0x6d, 0x5f, 0x61, 0x64
        /*00bd*/ 	.byte	0x64, 0x72, 0x20, 0x3e, 0x3e, 0x20, 0x31, 0x36, 0x29, 0x20, 0x2f, 0x20, 0x33, 0x32, 0x29, 0x20
        /*00cd*/ 	.byte	0x25, 0x20, 0x34, 0x29, 0x00
	.type		__unnamed_1,@object
	.size		__unnamed_1,(__unnamed_2 - __unnamed_1)
__unnamed_1:
        /*00d2*/ 	.byte	0x61, 0x75, 0x74, 0x6f, 0x20, 0x63, 0x75, 0x74, 0x65, 0x3a, 0x3a, 0x61, 0x73, 0x5f, 0x70, 0x6f
        /* <DEDUP_REMOVED lines=24> */
        /*0262*/ 	.byte	0x3e, 0x3e, 0x3e, 0x5d, 0x00
	.type		__unnamed_2,@object
	.size		__unnamed_2,(.L_2 - __unnamed_2)
__unnamed_2:
        /* <DEDUP_REMOVED lines=46> */
.L_2:


//--------------------- .nv.shared._ZN7cutlass13device_kernelINS_4conv6kernel13ConvUniversalINS1_16ConvProblemShapeILNS1_8OperatorE2ELi2EEENS1_10collective14CollectiveConvINS1_47MainloopSm100TmaUmmaWarpSpecializedImplicitGemmILS5_2ELi13ELi2ELi1ELi2EN4cute5tupleIJNSA_1CILi1EEESD_SD_EEEEENSB_IJNSC_ILi64EEENSB_IJSG_EEESH_EEENS_6half_tESJ_NSA_8TiledMMAINSA_8MMA_AtomIJNSA_20SM100_MMA_F16BF16_SSISJ_SJ_fLi64ELi64ELNSA_4UMMA5MajorE1ELSO_1ELNSN_7ScaleInE0ELSP_0EEEEEENSA_6LayoutISE_NSB_IJNSC_ILi0EEEST_ST_EEEEENSB_IJNSA_10UnderscoreESW_SW_EEEEENS7_6detail27Sm100ImplicitGemmTileTraitsINSA_13SM90_TMA_LOADENSA_14ComposedLayoutINSA_7SwizzleILi3ELi4ELi3EEENSA_18smem_ptr_flag_bitsILi16EEENSS_INSB_IJSG_NSC_ILi8EEEEEENSB_IJSD_SG_EEEEEEEvEENS10_INSA_20SM90_TMA_LOAD_IM2COLES1B_vEEEENS_8epilogue10collective18CollectiveEpilogueINS1G_23Sm100TmaWarpSpecializedILi3ELi2ELi16ELb1ELb0EEEJSI_NSB_IJNSS_ISG_SD_EENSS_INSC_ILi32EEESD_EEEEESJ_NSB_IJlNSB_IJSD_llEEEST_EEESJ_S1Q_NS1G_6fusion15FusionCallbacksIS1K_NS1R_17LinearCombinationISJ_fSJ_fLNS_15FloatRoundStyleE2EEESI_S1O_JEEENSA_5SM1004TMEM4LOAD26SM100_TMEM_LOAD_16dp256b4xES11_NS12_INS13_ILi2ELi4ELi3EEES16_NSS_INSB_IJS17_S1M_EEENSB_IJS1M_SD_EEEEEEENSA_17SM75_U32x4_LDSM_NENSA_14SM90_TMA_STOREES25_NSA_17SM90_U32x4_STSM_NENSA_39AutoVectorizingCopyWithAssumedAlignmentILi128EEEEEEvvEEEEvNT_6ParamsE --------------------------
	.section	.nv.shared._ZN7cutlass13device_kernelINS_4conv6kernel13ConvUniversalINS1_16ConvProblemShapeILNS1_8OperatorE2ELi2EEENS1_10collective14CollectiveConvINS1_47MainloopSm100TmaUmmaWarpSpecializedImplicitGemmILS5_2ELi13ELi2ELi1ELi2EN4cute5tupleIJNSA_1CILi1EEESD_SD_EEEEENSB_IJNSC_ILi64EEENSB_IJSG_EEESH_EEENS_6half_tESJ_NSA_8TiledMMAINSA_8MMA_AtomIJNSA_20SM100_MMA_F16BF16_SSISJ_SJ_fLi64ELi64ELNSA_4UMMA5MajorE1ELSO_1ELNSN_7ScaleInE0ELSP_0EEEEEENSA_6LayoutISE_NSB_IJNSC_ILi0EEEST_ST_EEEEENSB_IJNSA_10UnderscoreESW_SW_EEEEENS7_6detail27Sm100ImplicitGemmTileTraitsINSA_13SM90_TMA_LOADENSA_14ComposedLayoutINSA_7SwizzleILi3ELi4ELi3EEENSA_18smem_ptr_flag_bitsILi16EEENSS_INSB_IJSG_NSC_ILi8EEEEEENSB_IJSD_SG_EEEEEEEvEENS10_INSA_20SM90_TMA_LOAD_IM2COLES1B_vEEEENS_8epilogue10collective18CollectiveEpilogueINS1G_23Sm100TmaWarpSpecializedILi3ELi2ELi16ELb1ELb0EEEJSI_NSB_IJNSS_ISG_SD_EENSS_INSC_ILi32EEESD_EEEEESJ_NSB_IJlNSB_IJSD_llEEEST_EEESJ_S1Q_NS1G_6fusion15FusionCallbacksIS1K_NS1R_17LinearCombinationISJ_fSJ_fLNS_15FloatRoundStyleE2EEESI_S1O_JEEENSA_5SM1004TMEM4LOAD26SM100_TMEM_LOAD_16dp256b4xES11_NS12_INS13_ILi2ELi4ELi3EEES16_NSS_INSB_IJS17_S1M_EEENSB_IJS1M_SD_EEEEEEENSA_17SM75_U32x4_LDSM_NENSA_14SM90_TMA_STOREES25_NSA_17SM90_U32x4_STSM_NENSA_39AutoVectorizingCopyWithAssumedAlignmentILi128EEEEEEvvEEEEvNT_6ParamsE,"aw",@nobits
	.sectionflags	@""
	.align	16
	.zero		1024


//--------------------- .nv.shared.reserved.0     --------------------------
	.section	.nv.shared.reserved.0,"aw",@nobits
	.weak		__nv_reservedSMEM_offset_0_alias
	.size		__nv_reservedSMEM_offset_0_alias, 0, 64
	.other		__nv_reservedSMEM_offset_0_alias,@"STO_CUDA_RESERVED_SHARED STV_DEFAULT"
__nv_reservedSMEM_offset_0_alias:
	.zero		0
.nv.shared.reserved.0:
	.zero		64
	.weak		__nv_reservedSMEM_tcgen05_partition
	.type		__nv_reservedSMEM_tcgen05_partition,@object
	.size		__nv_reservedSMEM_tcgen05_partition,(.L_0 - __nv_reservedSMEM_tcgen05_partition)
__nv_reservedSMEM_tcgen05_partition:
	.zero		32
.L_0:


//--------------------- .nv.global                --------------------------
	.section	.nv.global,"aw",@nobits
.nv.global:
	.type		_ZN39_INTERNAL_336ba5d1_4_k_cu_fb5260c2_30554cute1_E,@object
	.size		_ZN39_INTERNAL_336ba5d1_4_k_cu_fb5260c2_30554cute1_E,(_ZN39_INTERNAL_336ba5d1_4_k_cu_fb5260c2_30554cuda3std3__45__cpo6cbeginE - _ZN39_INTERNAL_336ba5d1_4_k_cu_fb5260c2_30554cute1_E)
_ZN39_INTERNAL_336ba5d1_4_k_cu_fb5260c2_30554cute1_E:
	.zero		1
	.type		_ZN39_INTERNAL_336ba5d1_4_k_cu_fb5260c2_30554cuda3std3__45__cpo6cbeginE,@object
	.size		_ZN39_INTERNAL_336ba5d1_4_k_cu_fb5260c2_30554cuda3std3__45__cpo6cbeginE,(_ZN39_INTERNAL_336ba5d1_4_k_cu_fb5260c2_30554cuda3std3__48in_placeE - _ZN39_INTERNAL_336ba5d1_4_k_cu_fb5260c2_30554cuda3std3__45__cpo6cbeginE)
_ZN39_INTERNAL_336ba5d1_4_k_cu_fb5260c2_30554cuda3std3__45__cpo6cbeginE:
	.zero		1
	.type		_ZN39_INTERNAL_336ba5d1_4_k_cu_fb5260c2_30554cuda3std3__48in_placeE,@object
	.size		_ZN39_INTERNAL_336ba5d1_4_k_cu_fb5260c2_30554cuda3std3__48in_placeE,(_ZN39_INTERNAL_336ba5d1_4_k_cu_fb5260c2_30554cuda3std6ranges3__45__cpo9iter_moveE - _ZN39_INTERNAL_336ba5d1_4_k_cu_fb5260c2_30554cuda3std3__48in_placeE)
_ZN39_INTERNAL_336ba5d1_4_k_cu_fb5260c2_30554cuda3std3__48in_placeE:
	.zero		1
	.type		_ZN39_INTERNAL_336ba5d1_4_k_cu_fb5260c2_30554cuda3std6ranges3__45__cpo9iter_moveE,@object
	.size		_ZN39_INTERNAL_336ba5d1_4_k_cu_fb5260c2_30554cuda3std6ranges3__45__cpo9iter_moveE,(_ZN39_INTERNAL_336ba5d1_4_k_cu_fb5260c2_30554cuda3std3__45__cpo5beginE - _ZN39_INTERNAL_336ba5d1_4_k_cu_fb5260c2_30554cuda3std6ranges3__45__cpo9iter_moveE)
_ZN39_INTERNAL_336ba5d1_4_k_cu_fb5260c2_30554cuda3std6ranges3__45__cpo9iter_moveE:
	.zero		1
	.type		_ZN39_INTERNAL_336ba5d1_4_k_cu_fb5260c2_30554cuda3std3__45__cpo5beginE,@object
	.size		_ZN39_INTERNAL_336ba5d1_4_k_cu_fb5260c2_30554cuda3std3__45__cpo5beginE,(_ZN39_INTERNAL_336ba5d1_4_k_cu_fb5260c2_30554cuda3std3__441_GLOBAL__N__336ba5d1_4_k_cu_fb5260c2_30556ignoreE - _ZN39_INTERNAL_336ba5d1_4_k_cu_fb5260c2_30554cuda3std3__45__cpo5beginE)
_ZN39_INTERNAL_336ba5d1_4_k_cu_fb5260c2_30554cuda3std3__45__cpo5beginE:
	.zero		1
	.type		_ZN39_INTERNAL_336ba5d1_4_k_cu_fb5260c2_30554cuda3std3__441_GLOBAL__N__336ba5d1_4_k_cu_fb5260c2_30556ignoreE,@object
	.size		_ZN39_INTERNAL_336ba5d1_4_k_cu_fb5260c2_30554cuda3std3__441_GLOBAL__N__336ba5d1_4_k_cu_fb5260c2_30556ignoreE,(_ZN39_INTERNAL_336ba5d1_4_k_cu_fb5260c2_30554cute7productE - _ZN39_INTERNAL_336ba5d1_4_k_cu_fb5260c2_30554cuda3std3__441_GLOBAL__N__336ba5d1_4_k_cu_fb5260c2_30556ignoreE)
_ZN39_INTERNAL_336ba5d1_4_k_cu_fb5260c2_30554cuda3std3__441_GLOBAL__N__336ba5d1_4_k_cu_fb5260c2_30556ignoreE:
	.zero		1
	.type		_ZN39_INTERNAL_336ba5d1_4_k_cu_fb5260c2_30554cute7productE,@object
	.size		_ZN39_INTERNAL_336ba5d1_4_k_cu_fb5260c2_30554cute7productE,(_ZN39_INTERNAL_336ba5d1_4_k_cu_fb5260c2_30554cuda3std3__45__cpo3endE - _ZN39_INTERNAL_336ba5d1_4_k_cu_fb5260c2_30554cute7productE)
_ZN39_INTERNAL_336ba5d1_4_k_cu_fb5260c2_30554cute7productE:
	.zero		1
	.type		_ZN39_INTERNAL_336ba5d1_4_k_cu_fb5260c2_30554cuda3std3__45__cpo3endE,@object
	.size		_ZN39_INTERNAL_336ba5d1_4_k_cu_fb5260c2_30554cuda3std3__45__cpo3endE,(_ZN39_INTERNAL_336ba5d1_4_k_cu_fb5260c2_30554cuda3std3__419piecewise_constructE - _ZN39_INTERNAL_336ba5d1_4_k_cu_fb5260c2_30554cuda3std3__45__cpo3endE)
_ZN39_INTERNAL_336ba5d1_4_k_cu_fb5260c2_30554cuda3std3__45__cpo3endE:
	.zero		1
	.type		_ZN39_INTERNAL_336ba5d1_4_k_cu_fb5260c2_30554cuda3std3__419piecewise_constructE,@object
	.size		_ZN39_INTERNAL_336ba5d1_4_k_cu_fb5260c2_30554cuda3std3__419piecewise_constructE,(_ZN39_INTERNAL_336ba5d1_4_k_cu_fb5260c2_30554cuda3std3__45__cpo4cendE - _ZN39_INTERNAL_336ba5d1_4_k_cu_fb5260c2_30554cuda3std3__419piecewise_constructE)
_ZN39_INTERNAL_336ba5d1_4_k_cu_fb5260c2_30554cuda3std3__419piecewise_constructE:
	.zero		1
	.type		_ZN39_INTERNAL_336ba5d1_4_k_cu_fb5260c2_30554cuda3std3__45__cpo4cendE,@object
	.size		_ZN39_INTERNAL_336ba5d1_4_k_cu_fb5260c2_30554cuda3std3__45__cpo4cendE,(_ZN39_INTERNAL_336ba5d1_4_k_cu_fb5260c2_30554cuda3std6ranges3__45__cpo4swapE - _ZN39_INTERNAL_336ba5d1_4_k_cu_fb5260c2_30554cuda3std3__45__cpo4cendE)
_ZN39_INTERNAL_336ba5d1_4_k_cu_fb5260c2_30554cuda3std3__45__cpo4cendE:
	.zero		1
	.type		_ZN39_INTERNAL_336ba5d1_4_k_cu_fb5260c2_30554cuda3std6ranges3__45__cpo4swapE,@object
	.size		_ZN39_INTERNAL_336ba5d1_4_k_cu_fb5260c2_30554cuda3std6ranges3__45__cpo4swapE,(.L_10 - _ZN39_INTERNAL_336ba5d1_4_k_cu_fb5260c2_30554cuda3std6ranges3__45__cpo4swapE)
_ZN39_INTERNAL_336ba5d1_4_k_cu_fb5260c2_30554cuda3std6ranges3__45__cpo4swapE:
	.zero		1
.L_10:


//--------------------- .nv.constant0._ZN7cutlass13device_kernelINS_4conv6kernel13ConvUniversalINS1_16ConvProblemShapeILNS1_8OperatorE2ELi2EEENS1_10collective14CollectiveConvINS1_47MainloopSm100TmaUmmaWarpSpecializedImplicitGemmILS5_2ELi13ELi2ELi1ELi2EN4cute5tupleIJNSA_1CILi1EEESD_SD_EEEEENSB_IJNSC_ILi64EEENSB_IJSG_EEESH_EEENS_6half_tESJ_NSA_8TiledMMAINSA_8MMA_AtomIJNSA_20SM100_MMA_F16BF16_SSISJ_SJ_fLi64ELi64ELNSA_4UMMA5MajorE1ELSO_1ELNSN_7ScaleInE0ELSP_0EEEEEENSA_6LayoutISE_NSB_IJNSC_ILi0EEEST_ST_EEEEENSB_IJNSA_10UnderscoreESW_SW_EEEEENS7_6detail27Sm100ImplicitGemmTileTraitsINSA_13SM90_TMA_LOADENSA_14ComposedLayoutINSA_7SwizzleILi3ELi4ELi3EEENSA_18smem_ptr_flag_bitsILi16EEENSS_INSB_IJSG_NSC_ILi8EEEEEENSB_IJSD_SG_EEEEEEEvEENS10_INSA_20SM90_TMA_LOAD_IM2COLES1B_vEEEENS_8epilogue10collective18CollectiveEpilogueINS1G_23Sm100TmaWarpSpecializedILi3ELi2ELi16ELb1ELb0EEEJSI_NSB_IJNSS_ISG_SD_EENSS_INSC_ILi32EEESD_EEEEESJ_NSB_IJlNSB_IJSD_llEEEST_EEESJ_S1Q_NS1G_6fusion15FusionCallbacksIS1K_NS1R_17LinearCombinationISJ_fSJ_fLNS_15FloatRoundStyleE2EEESI_S1O_JEEENSA_5SM1004TMEM4LOAD26SM100_TMEM_LOAD_16dp256b4xES11_NS12_INS13_ILi2ELi4ELi3EEES16_NSS_INSB_IJS17_S1M_EEENSB_IJS1M_SD_EEEEEEENSA_17SM75_U32x4_LDSM_NENSA_14SM90_TMA_STOREES25_NSA_17SM90_U32x4_STSM_NENSA_39AutoVectorizingCopyWithAssumedAlignmentILi128EEEEEEvvEEEEvNT_6ParamsE --------------------------
	.section	.nv.constant0._ZN7cutlass13device_kernelINS_4conv6kernel13ConvUniversalINS1_16ConvProblemShapeILNS1_8OperatorE2ELi2EEENS1_10collective14CollectiveConvINS1_47MainloopSm100TmaUmmaWarpSpecializedImplicitGemmILS5_2ELi13ELi2ELi1ELi2EN4cute5tupleIJNSA_1CILi1EEESD_SD_EEEEENSB_IJNSC_ILi64EEENSB_IJSG_EEESH_EEENS_6half_tESJ_NSA_8TiledMMAINSA_8MMA_AtomIJNSA_20SM100_MMA_F16BF16_SSISJ_SJ_fLi64ELi64ELNSA_4UMMA5MajorE1ELSO_1ELNSN_7ScaleInE0ELSP_0EEEEEENSA_6LayoutISE_NSB_IJNSC_ILi0EEEST_ST_EEEEENSB_IJNSA_10UnderscoreESW_SW_EEEEENS7_6detail27Sm100ImplicitGemmTileTraitsINSA_13SM90_TMA_LOADENSA_14ComposedLayoutINSA_7SwizzleILi3ELi4ELi3EEENSA_18smem_ptr_flag_bitsILi16EEENSS_INSB_IJSG_NSC_ILi8EEEEEENSB_IJSD_SG_EEEEEEEvEENS10_INSA_20SM90_TMA_LOAD_IM2COLES1B_vEEEENS_8epilogue10collective18CollectiveEpilogueINS1G_23Sm100TmaWarpSpecializedILi3ELi2ELi16ELb1ELb0EEEJSI_NSB_IJNSS_ISG_SD_EENSS_INSC_ILi32EEESD_EEEEESJ_NSB_IJlNSB_IJSD_llEEEST_EEESJ_S1Q_NS1G_6fusion15FusionCallbacksIS1K_NS1R_17LinearCombinationISJ_fSJ_fLNS_15FloatRoundStyleE2EEESI_S1O_JEEENSA_5SM1004TMEM4LOAD26SM100_TMEM_LOAD_16dp256b4xES11_NS12_INS13_ILi2ELi4ELi3EEES16_NSS_INSB_IJS17_S1M_EEENSB_IJS1M_SD_EEEEEEENSA_17SM75_U32x4_LDSM_NENSA_14SM90_TMA_STOREES25_NSA_17SM90_U32x4_STSM_NENSA_39AutoVectorizingCopyWithAssumedAlignmentILi128EEEEEEvvEEEEvNT_6ParamsE,"a",@progbits
	.sectionflags	@""
	.align	4
.nv.constant0._ZN7cutlass13device_kernelINS_4conv6kernel13ConvUniversalINS1_16ConvProblemShapeILNS1_8OperatorE2ELi2EEENS1_10collective14CollectiveConvINS1_47MainloopSm100TmaUmmaWarpSpecializedImplicitGemmILS5_2ELi13ELi2ELi1ELi2EN4cute5tupleIJNSA_1CILi1EEESD_SD_EEEEENSB_IJNSC_ILi64EEENSB_IJSG_EEESH_EEENS_6half_tESJ_NSA_8TiledMMAINSA_8MMA_AtomIJNSA_20SM100_MMA_F16BF16_SSISJ_SJ_fLi64ELi64ELNSA_4UMMA5MajorE1ELSO_1ELNSN_7ScaleInE0ELSP_0EEEEEENSA_6LayoutISE_NSB_IJNSC_ILi0EEEST_ST_EEEEENSB_IJNSA_10UnderscoreESW_SW_EEEEENS7_6detail27Sm100ImplicitGemmTileTraitsINSA_13SM90_TMA_LOADENSA_14ComposedLayoutINSA_7SwizzleILi3ELi4ELi3EEENSA_18smem_ptr_flag_bitsILi16EEENSS_INSB_IJSG_NSC_ILi8EEEEEENSB_IJSD_SG_EEEEEEEvEENS10_INSA_20SM90_TMA_LOAD_IM2COLES1B_vEEEENS_8epilogue10collective18CollectiveEpilogueINS1G_23Sm100TmaWarpSpecializedILi3ELi2ELi16ELb1ELb0EEEJSI_NSB_IJNSS_ISG_SD_EENSS_INSC_ILi32EEESD_EEEEESJ_NSB_IJlNSB_IJSD_llEEEST_EEESJ_S1Q_NS1G_6fusion15FusionCallbacksIS1K_NS1R_17LinearCombinationISJ_fSJ_fLNS_15FloatRoundStyleE2EEESI_S1O_JEEENSA_5SM1004TMEM4LOAD26SM100_TMEM_LOAD_16dp256b4xES11_NS12_INS13_ILi2ELi4ELi3EEES16_NSS_INSB_IJS17_S1M_EEENSB_IJS1M_SD_EEEEEEENSA_17SM75_U32x4_LDSM_NENSA_14SM90_TMA_STOREES25_NSA_17SM90_U32x4_STSM_NENSA_39AutoVectorizingCopyWithAssumedAlignmentILi128EEEEEEvvEEEEvNT_6ParamsE:
	.zero		2944


//--------------------- SYMBOLS --------------------------

	.type		.nv.reservedSmem.offset0,@object
	.size		.nv.reservedSmem.offset0,0x4
	.type		.nv.reservedSmem.cap,@object
	.size		.nv.reservedSmem.cap,0x4
	.type		__assertfail,@function
